//
// Generated by NVIDIA NVVM Compiler
//
// Compiler Build ID: CL-36424714
// Cuda compilation tools, release 13.0, V13.0.88
// Based on NVVM 20.0.0
//

.version 9.0
.target sm_100
.address_size 64

	// .globl	_Z24vector_dot_product_gpu_1PfS_S_i
// _ZZ24vector_dot_product_gpu_1PfS_S_iE3tmp has been demoted
// _ZZ24vector_dot_product_gpu_2PfS_S_iE3tmp has been demoted
// _ZZ24vector_dot_product_gpu_3PfS_S_iE3tmp has been demoted
// _ZZ24vector_dot_product_gpu_4PfS_E4temp has been demoted
// _ZZ24vector_dot_product_gpu_5PfS_S_iE3tmp has been demoted

.visible .entry _Z24vector_dot_product_gpu_1PfS_S_i(
	.param .u64 .ptr .align 1 _Z24vector_dot_product_gpu_1PfS_S_i_param_0,
	.param .u64 .ptr .align 1 _Z24vector_dot_product_gpu_1PfS_S_i_param_1,
	.param .u64 .ptr .align 1 _Z24vector_dot_product_gpu_1PfS_S_i_param_2,
	.param .u32 _Z24vector_dot_product_gpu_1PfS_S_i_param_3
)
{
	.reg .pred 	%p<15>;
	.reg .b32 	%r<39>;
	.reg .b32 	%f<17>;
	.reg .b64 	%rd<26>;
	.reg .b64 	%fd<47>;
	// demoted variable
	.shared .align 8 .b8 _ZZ24vector_dot_product_gpu_1PfS_S_iE3tmp[1024];
	ld.param.u64 	%rd8, [_Z24vector_dot_product_gpu_1PfS_S_i_param_0];
	ld.param.u64 	%rd9, [_Z24vector_dot_product_gpu_1PfS_S_i_param_1];
	ld.param.u64 	%rd7, [_Z24vector_dot_product_gpu_1PfS_S_i_param_2];
	ld.param.u32 	%r13, [_Z24vector_dot_product_gpu_1PfS_S_i_param_3];
	cvta.to.global.u64 	%rd1, %rd9;
	cvta.to.global.u64 	%rd2, %rd8;
	mov.u32 	%r1, %tid.x;
	mov.u32 	%r2, %ntid.x;
	setp.ge.s32 	%p1, %r1, %r13;
	mov.f64 	%fd46, 0d0000000000000000;
	@%p1 bra 	$L__BB0_6;
	add.s32 	%r14, %r1, %r2;
	max.u32 	%r15, %r13, %r14;
	setp.lt.u32 	%p2, %r14, %r13;
	selp.u32 	%r16, 1, 0, %p2;
	add.s32 	%r17, %r14, %r16;
	sub.s32 	%r18, %r15, %r17;
	div.u32 	%r19, %r18, %r2;
	add.s32 	%r3, %r19, %r16;
	and.b32  	%r20, %r3, 3;
	setp.eq.s32 	%p3, %r20, 3;
	mov.f64 	%fd46, 0d0000000000000000;
	mov.u32 	%r37, %r1;
	@%p3 bra 	$L__BB0_4;
	mul.wide.u32 	%rd25, %r1, 4;
	mul.wide.u32 	%rd4, %r2, 4;
	add.s32 	%r21, %r3, 1;
	and.b32  	%r22, %r21, 3;
	neg.s32 	%r35, %r22;
	mov.f64 	%fd46, 0d0000000000000000;
	mov.u32 	%r37, %r1;
$L__BB0_3:
	.pragma "nounroll";
	add.s64 	%rd10, %rd2, %rd25;
	ld.global.f32 	%f1, [%rd10];
	add.s64 	%rd11, %rd1, %rd25;
	ld.global.f32 	%f2, [%rd11];
	mul.f32 	%f3, %f1, %f2;
	cvt.f64.f32 	%fd12, %f3;
	add.f64 	%fd46, %fd46, %fd12;
	add.s32 	%r37, %r37, %r2;
	add.s64 	%rd25, %rd25, %rd4;
	add.s32 	%r35, %r35, 1;
	setp.ne.s32 	%p4, %r35, 0;
	@%p4 bra 	$L__BB0_3;
$L__BB0_4:
	setp.lt.u32 	%p5, %r3, 3;
	@%p5 bra 	$L__BB0_6;
$L__BB0_5:
	mul.wide.u32 	%rd12, %r37, 4;
	add.s64 	%rd13, %rd2, %rd12;
	ld.global.f32 	%f4, [%rd13];
	add.s64 	%rd14, %rd1, %rd12;
	ld.global.f32 	%f5, [%rd14];
	mul.f32 	%f6, %f4, %f5;
	cvt.f64.f32 	%fd13, %f6;
	add.f64 	%fd14, %fd46, %fd13;
	add.s32 	%r23, %r37, %r2;
	mul.wide.u32 	%rd15, %r23, 4;
	add.s64 	%rd16, %rd2, %rd15;
	ld.global.f32 	%f7, [%rd16];
	add.s64 	%rd17, %rd1, %rd15;
	ld.global.f32 	%f8, [%rd17];
	mul.f32 	%f9, %f7, %f8;
	cvt.f64.f32 	%fd15, %f9;
	add.f64 	%fd16, %fd14, %fd15;
	add.s32 	%r24, %r23, %r2;
	mul.wide.u32 	%rd18, %r24, 4;
	add.s64 	%rd19, %rd2, %rd18;
	ld.global.f32 	%f10, [%rd19];
	add.s64 	%rd20, %rd1, %rd18;
	ld.global.f32 	%f11, [%rd20];
	mul.f32 	%f12, %f10, %f11;
	cvt.f64.f32 	%fd17, %f12;
	add.f64 	%fd18, %fd16, %fd17;
	add.s32 	%r25, %r24, %r2;
	mul.wide.u32 	%rd21, %r25, 4;
	add.s64 	%rd22, %rd2, %rd21;
	ld.global.f32 	%f13, [%rd22];
	add.s64 	%rd23, %rd1, %rd21;
	ld.global.f32 	%f14, [%rd23];
	mul.f32 	%f15, %f13, %f14;
	cvt.f64.f32 	%fd19, %f15;
	add.f64 	%fd46, %fd18, %fd19;
	add.s32 	%r37, %r25, %r2;
	setp.lt.s32 	%p6, %r37, %r13;
	@%p6 bra 	$L__BB0_5;
$L__BB0_6:
	shl.b32 	%r26, %r1, 3;
	mov.u32 	%r27, _ZZ24vector_dot_product_gpu_1PfS_S_iE3tmp;
	add.s32 	%r12, %r27, %r26;
	st.shared.f64 	[%r12], %fd46;
	bar.sync 	0;
	and.b32  	%r28, %r1, 1;
	setp.eq.b32 	%p7, %r28, 1;
	@%p7 bra 	$L__BB0_8;
	ld.shared.f64 	%fd20, [%r12+8];
	ld.shared.f64 	%fd21, [%r12];
	add.f64 	%fd22, %fd20, %fd21;
	st.shared.f64 	[%r12], %fd22;
$L__BB0_8:
	bar.sync 	0;
	and.b32  	%r29, %r1, 3;
	setp.ne.s32 	%p8, %r29, 0;
	@%p8 bra 	$L__BB0_10;
	ld.shared.f64 	%fd23, [%r12+16];
	ld.shared.f64 	%fd24, [%r12];
	add.f64 	%fd25, %fd23, %fd24;
	st.shared.f64 	[%r12], %fd25;
$L__BB0_10:
	bar.sync 	0;
	and.b32  	%r30, %r1, 7;
	setp.ne.s32 	%p9, %r30, 0;
	@%p9 bra 	$L__BB0_12;
	ld.shared.f64 	%fd26, [%r12+32];
	ld.shared.f64 	%fd27, [%r12];
	add.f64 	%fd28, %fd26, %fd27;
	st.shared.f64 	[%r12], %fd28;
$L__BB0_12:
	bar.sync 	0;
	and.b32  	%r31, %r1, 15;
	setp.ne.s32 	%p10, %r31, 0;
	@%p10 bra 	$L__BB0_14;
	ld.shared.f64 	%fd29, [%r12+64];
	ld.shared.f64 	%fd30, [%r12];
	add.f64 	%fd31, %fd29, %fd30;
	st.shared.f64 	[%r12], %fd31;
$L__BB0_14:
	bar.sync 	0;
	and.b32  	%r32, %r1, 31;
	setp.ne.s32 	%p11, %r32, 0;
	@%p11 bra 	$L__BB0_16;
	ld.shared.f64 	%fd32, [%r12+128];
	ld.shared.f64 	%fd33, [%r12];
	add.f64 	%fd34, %fd32, %fd33;
	st.shared.f64 	[%r12], %fd34;
$L__BB0_16:
	bar.sync 	0;
	and.b32  	%r33, %r1, 63;
	setp.ne.s32 	%p12, %r33, 0;
	@%p12 bra 	$L__BB0_18;
	ld.shared.f64 	%fd35, [%r12+256];
	ld.shared.f64 	%fd36, [%r12];
	add.f64 	%fd37, %fd35, %fd36;
	st.shared.f64 	[%r12], %fd37;
$L__BB0_18:
	bar.sync 	0;
	and.b32  	%r34, %r1, 127;
	setp.ne.s32 	%p13, %r34, 0;
	@%p13 bra 	$L__BB0_20;
	ld.shared.f64 	%fd38, [%r12+512];
	ld.shared.f64 	%fd39, [%r12];
	add.f64 	%fd40, %fd38, %fd39;
	st.shared.f64 	[%r12], %fd40;
$L__BB0_20:
	bar.sync 	0;
	setp.ne.s32 	%p14, %r1, 0;
	@%p14 bra 	$L__BB0_22;
	ld.shared.f64 	%fd41, [_ZZ24vector_dot_product_gpu_1PfS_S_iE3tmp];
	cvt.rn.f32.f64 	%f16, %fd41;
	cvta.to.global.u64 	%rd24, %rd7;
	st.global.f32 	[%rd24], %f16;
$L__BB0_22:
	ret;

}
	// .globl	_Z24vector_dot_product_gpu_2PfS_S_i
.visible .entry _Z24vector_dot_product_gpu_2PfS_S_i(
	.param .u64 .ptr .align 1 _Z24vector_dot_product_gpu_2PfS_S_i_param_0,
	.param .u64 .ptr .align 1 _Z24vector_dot_product_gpu_2PfS_S_i_param_1,
	.param .u64 .ptr .align 1 _Z24vector_dot_product_gpu_2PfS_S_i_param_2,
	.param .u32 _Z24vector_dot_product_gpu_2PfS_S_i_param_3
)
{
	.reg .pred 	%p<15>;
	.reg .b32 	%r<32>;
	.reg .b32 	%f<17>;
	.reg .b64 	%rd<26>;
	.reg .b64 	%fd<47>;
	// demoted variable
	.shared .align 8 .b8 _ZZ24vector_dot_product_gpu_2PfS_S_iE3tmp[1024];
	ld.param.u64 	%rd8, [_Z24vector_dot_product_gpu_2PfS_S_i_param_0];
	ld.param.u64 	%rd9, [_Z24vector_dot_product_gpu_2PfS_S_i_param_1];
	ld.param.u64 	%rd7, [_Z24vector_dot_product_gpu_2PfS_S_i_param_2];
	ld.param.u32 	%r13, [_Z24vector_dot_product_gpu_2PfS_S_i_param_3];
	cvta.to.global.u64 	%rd1, %rd9;
	cvta.to.global.u64 	%rd2, %rd8;
	mov.u32 	%r1, %tid.x;
	mov.u32 	%r2, %ntid.x;
	setp.ge.s32 	%p1, %r1, %r13;
	mov.f64 	%fd46, 0d0000000000000000;
	@%p1 bra 	$L__BB1_6;
	add.s32 	%r14, %r1, %r2;
	max.u32 	%r15, %r13, %r14;
	setp.lt.u32 	%p2, %r14, %r13;
	selp.u32 	%r16, 1, 0, %p2;
	add.s32 	%r17, %r14, %r16;
	sub.s32 	%r18, %r15, %r17;
	div.u32 	%r19, %r18, %r2;
	add.s32 	%r3, %r19, %r16;
	and.b32  	%r20, %r3, 3;
	setp.eq.s32 	%p3, %r20, 3;
	mov.f64 	%fd46, 0d0000000000000000;
	mov.u32 	%r30, %r1;
	@%p3 bra 	$L__BB1_4;
	mul.wide.u32 	%rd25, %r1, 4;
	mul.wide.u32 	%rd4, %r2, 4;
	add.s32 	%r21, %r3, 1;
	and.b32  	%r22, %r21, 3;
	neg.s32 	%r28, %r22;
	mov.f64 	%fd46, 0d0000000000000000;
	mov.u32 	%r30, %r1;
$L__BB1_3:
	.pragma "nounroll";
	add.s64 	%rd10, %rd2, %rd25;
	ld.global.f32 	%f1, [%rd10];
	add.s64 	%rd11, %rd1, %rd25;
	ld.global.f32 	%f2, [%rd11];
	mul.f32 	%f3, %f1, %f2;
	cvt.f64.f32 	%fd12, %f3;
	add.f64 	%fd46, %fd46, %fd12;
	add.s32 	%r30, %r30, %r2;
	add.s64 	%rd25, %rd25, %rd4;
	add.s32 	%r28, %r28, 1;
	setp.ne.s32 	%p4, %r28, 0;
	@%p4 bra 	$L__BB1_3;
$L__BB1_4:
	setp.lt.u32 	%p5, %r3, 3;
	@%p5 bra 	$L__BB1_6;
$L__BB1_5:
	mul.wide.u32 	%rd12, %r30, 4;
	add.s64 	%rd13, %rd2, %rd12;
	ld.global.f32 	%f4, [%rd13];
	add.s64 	%rd14, %rd1, %rd12;
	ld.global.f32 	%f5, [%rd14];
	mul.f32 	%f6, %f4, %f5;
	cvt.f64.f32 	%fd13, %f6;
	add.f64 	%fd14, %fd46, %fd13;
	add.s32 	%r23, %r30, %r2;
	mul.wide.u32 	%rd15, %r23, 4;
	add.s64 	%rd16, %rd2, %rd15;
	ld.global.f32 	%f7, [%rd16];
	add.s64 	%rd17, %rd1, %rd15;
	ld.global.f32 	%f8, [%rd17];
	mul.f32 	%f9, %f7, %f8;
	cvt.f64.f32 	%fd15, %f9;
	add.f64 	%fd16, %fd14, %fd15;
	add.s32 	%r24, %r23, %r2;
	mul.wide.u32 	%rd18, %r24, 4;
	add.s64 	%rd19, %rd2, %rd18;
	ld.global.f32 	%f10, [%rd19];
	add.s64 	%rd20, %rd1, %rd18;
	ld.global.f32 	%f11, [%rd20];
	mul.f32 	%f12, %f10, %f11;
	cvt.f64.f32 	%fd17, %f12;
	add.f64 	%fd18, %fd16, %fd17;
	add.s32 	%r25, %r24, %r2;
	mul.wide.u32 	%rd21, %r25, 4;
	add.s64 	%rd22, %rd2, %rd21;
	ld.global.f32 	%f13, [%rd22];
	add.s64 	%rd23, %rd1, %rd21;
	ld.global.f32 	%f14, [%rd23];
	mul.f32 	%f15, %f13, %f14;
	cvt.f64.f32 	%fd19, %f15;
	add.f64 	%fd46, %fd18, %fd19;
	add.s32 	%r30, %r25, %r2;
	setp.lt.s32 	%p6, %r30, %r13;
	@%p6 bra 	$L__BB1_5;
$L__BB1_6:
	shl.b32 	%r26, %r1, 3;
	mov.u32 	%r27, _ZZ24vector_dot_product_gpu_2PfS_S_iE3tmp;
	add.s32 	%r12, %r27, %r26;
	st.shared.f64 	[%r12], %fd46;
	bar.sync 	0;
	setp.gt.u32 	%p7, %r1, 63;
	@%p7 bra 	$L__BB1_8;
	ld.shared.f64 	%fd20, [%r12+512];
	ld.shared.f64 	%fd21, [%r12];
	add.f64 	%fd22, %fd20, %fd21;
	st.shared.f64 	[%r12], %fd22;
$L__BB1_8:
	bar.sync 	0;
	setp.gt.u32 	%p8, %r1, 31;
	@%p8 bra 	$L__BB1_10;
	ld.shared.f64 	%fd23, [%r12+256];
	ld.shared.f64 	%fd24, [%r12];
	add.f64 	%fd25, %fd23, %fd24;
	st.shared.f64 	[%r12], %fd25;
$L__BB1_10:
	bar.sync 	0;
	setp.gt.u32 	%p9, %r1, 15;
	@%p9 bra 	$L__BB1_12;
	ld.shared.f64 	%fd26, [%r12+128];
	ld.shared.f64 	%fd27, [%r12];
	add.f64 	%fd28, %fd26, %fd27;
	st.shared.f64 	[%r12], %fd28;
$L__BB1_12:
	bar.sync 	0;
	setp.gt.u32 	%p10, %r1, 7;
	@%p10 bra 	$L__BB1_14;
	ld.shared.f64 	%fd29, [%r12+64];
	ld.shared.f64 	%fd30, [%r12];
	add.f64 	%fd31, %fd29, %fd30;
	st.shared.f64 	[%r12], %fd31;
$L__BB1_14:
	bar.sync 	0;
	setp.gt.u32 	%p11, %r1, 3;
	@%p11 bra 	$L__BB1_16;
	ld.shared.f64 	%fd32, [%r12+32];
	ld.shared.f64 	%fd33, [%r12];
	add.f64 	%fd34, %fd32, %fd33;
	st.shared.f64 	[%r12], %fd34;
$L__BB1_16:
	bar.sync 	0;
	setp.gt.u32 	%p12, %r1, 1;
	@%p12 bra 	$L__BB1_18;
	ld.shared.f64 	%fd35, [%r12+16];
	ld.shared.f64 	%fd36, [%r12];
	add.f64 	%fd37, %fd35, %fd36;
	st.shared.f64 	[%r12], %fd37;
$L__BB1_18:
	bar.sync 	0;
	setp.ne.s32 	%p13, %r1, 0;
	@%p13 bra 	$L__BB1_20;
	ld.shared.f64 	%fd38, [_ZZ24vector_dot_product_gpu_2PfS_S_iE3tmp+8];
	ld.shared.f64 	%fd39, [%r12];
	add.f64 	%fd40, %fd38, %fd39;
	st.shared.f64 	[%r12], %fd40;
$L__BB1_20:
	setp.ne.s32 	%p14, %r1, 0;
	bar.sync 	0;
	@%p14 bra 	$L__BB1_22;
	ld.shared.f64 	%fd41, [_ZZ24vector_dot_product_gpu_2PfS_S_iE3tmp];
	cvt.rn.f32.f64 	%f16, %fd41;
	cvta.to.global.u64 	%rd24, %rd7;
	st.global.f32 	[%rd24], %f16;
$L__BB1_22:
	ret;

}
	// .globl	_Z24vector_dot_product_gpu_3PfS_S_i
.visible .entry _Z24vector_dot_product_gpu_3PfS_S_i(
	.param .u64 .ptr .align 1 _Z24vector_dot_product_gpu_3PfS_S_i_param_0,
	.param .u64 .ptr .align 1 _Z24vector_dot_product_gpu_3PfS_S_i_param_1,
	.param .u64 .ptr .align 1 _Z24vector_dot_product_gpu_3PfS_S_i_param_2,
	.param .u32 _Z24vector_dot_product_gpu_3PfS_S_i_param_3
)
{
	.reg .pred 	%p<15>;
	.reg .b32 	%r<34>;
	.reg .b32 	%f<17>;
	.reg .b64 	%rd<22>;
	.reg .b64 	%fd<47>;
	// demoted variable
	.shared .align 8 .b8 _ZZ24vector_dot_product_gpu_3PfS_S_iE3tmp[1024];
	ld.param.u64 	%rd4, [_Z24vector_dot_product_gpu_3PfS_S_i_param_0];
	ld.param.u64 	%rd5, [_Z24vector_dot_product_gpu_3PfS_S_i_param_1];
	ld.param.u64 	%rd3, [_Z24vector_dot_product_gpu_3PfS_S_i_param_2];
	ld.param.u32 	%r15, [_Z24vector_dot_product_gpu_3PfS_S_i_param_3];
	cvta.to.global.u64 	%rd1, %rd5;
	cvta.to.global.u64 	%rd2, %rd4;
	mov.u32 	%r1, %tid.x;
	mov.u32 	%r2, %ctaid.x;
	mov.u32 	%r16, %ntid.x;
	mov.u32 	%r17, %nctaid.x;
	mul.lo.s32 	%r3, %r16, %r17;
	mad.lo.s32 	%r32, %r2, %r16, %r1;
	setp.ge.s32 	%p1, %r32, %r15;
	mov.f64 	%fd46, 0d0000000000000000;
	@%p1 bra 	$L__BB2_7;
	add.s32 	%r18, %r32, %r3;
	max.s32 	%r19, %r15, %r18;
	setp.lt.s32 	%p2, %r18, %r15;
	selp.u32 	%r20, 1, 0, %p2;
	add.s32 	%r21, %r18, %r20;
	sub.s32 	%r22, %r19, %r21;
	div.u32 	%r23, %r22, %r3;
	add.s32 	%r5, %r23, %r20;
	and.b32  	%r24, %r5, 3;
	setp.eq.s32 	%p3, %r24, 3;
	mov.f64 	%fd46, 0d0000000000000000;
	@%p3 bra 	$L__BB2_4;
	add.s32 	%r25, %r5, 1;
	and.b32  	%r26, %r25, 3;
	neg.s32 	%r30, %r26;
	mov.f64 	%fd46, 0d0000000000000000;
$L__BB2_3:
	.pragma "nounroll";
	mul.wide.s32 	%rd6, %r32, 4;
	add.s64 	%rd7, %rd1, %rd6;
	add.s64 	%rd8, %rd2, %rd6;
	ld.global.f32 	%f1, [%rd8];
	ld.global.f32 	%f2, [%rd7];
	mul.f32 	%f3, %f1, %f2;
	cvt.f64.f32 	%fd12, %f3;
	add.f64 	%fd46, %fd46, %fd12;
	add.s32 	%r32, %r32, %r3;
	add.s32 	%r30, %r30, 1;
	setp.ne.s32 	%p4, %r30, 0;
	@%p4 bra 	$L__BB2_3;
$L__BB2_4:
	setp.lt.u32 	%p5, %r5, 3;
	@%p5 bra 	$L__BB2_7;
	mul.wide.s32 	%rd12, %r3, 4;
	shl.b32 	%r27, %r3, 2;
$L__BB2_6:
	mul.wide.s32 	%rd9, %r32, 4;
	add.s64 	%rd10, %rd2, %rd9;
	ld.global.f32 	%f4, [%rd10];
	add.s64 	%rd11, %rd1, %rd9;
	ld.global.f32 	%f5, [%rd11];
	mul.f32 	%f6, %f4, %f5;
	cvt.f64.f32 	%fd13, %f6;
	add.f64 	%fd14, %fd46, %fd13;
	add.s64 	%rd13, %rd10, %rd12;
	ld.global.f32 	%f7, [%rd13];
	add.s64 	%rd14, %rd11, %rd12;
	ld.global.f32 	%f8, [%rd14];
	mul.f32 	%f9, %f7, %f8;
	cvt.f64.f32 	%fd15, %f9;
	add.f64 	%fd16, %fd14, %fd15;
	add.s64 	%rd15, %rd13, %rd12;
	ld.global.f32 	%f10, [%rd15];
	add.s64 	%rd16, %rd14, %rd12;
	ld.global.f32 	%f11, [%rd16];
	mul.f32 	%f12, %f10, %f11;
	cvt.f64.f32 	%fd17, %f12;
	add.f64 	%fd18, %fd16, %fd17;
	add.s64 	%rd17, %rd15, %rd12;
	ld.global.f32 	%f13, [%rd17];
	add.s64 	%rd18, %rd16, %rd12;
	ld.global.f32 	%f14, [%rd18];
	mul.f32 	%f15, %f13, %f14;
	cvt.f64.f32 	%fd19, %f15;
	add.f64 	%fd46, %fd18, %fd19;
	add.s32 	%r32, %r27, %r32;
	setp.lt.s32 	%p6, %r32, %r15;
	@%p6 bra 	$L__BB2_6;
$L__BB2_7:
	shl.b32 	%r28, %r1, 3;
	mov.u32 	%r29, _ZZ24vector_dot_product_gpu_3PfS_S_iE3tmp;
	add.s32 	%r14, %r29, %r28;
	st.shared.f64 	[%r14], %fd46;
	bar.sync 	0;
	setp.gt.u32 	%p7, %r1, 63;
	@%p7 bra 	$L__BB2_9;
	ld.shared.f64 	%fd20, [%r14+512];
	ld.shared.f64 	%fd21, [%r14];
	add.f64 	%fd22, %fd20, %fd21;
	st.shared.f64 	[%r14], %fd22;
$L__BB2_9:
	bar.sync 	0;
	setp.gt.u32 	%p8, %r1, 31;
	@%p8 bra 	$L__BB2_11;
	ld.shared.f64 	%fd23, [%r14+256];
	ld.shared.f64 	%fd24, [%r14];
	add.f64 	%fd25, %fd23, %fd24;
	st.shared.f64 	[%r14], %fd25;
$L__BB2_11:
	bar.sync 	0;
	setp.gt.u32 	%p9, %r1, 15;
	@%p9 bra 	$L__BB2_13;
	ld.shared.f64 	%fd26, [%r14+128];
	ld.shared.f64 	%fd27, [%r14];
	add.f64 	%fd28, %fd26, %fd27;
	st.shared.f64 	[%r14], %fd28;
$L__BB2_13:
	bar.sync 	0;
	setp.gt.u32 	%p10, %r1, 7;
	@%p10 bra 	$L__BB2_15;
	ld.shared.f64 	%fd29, [%r14+64];
	ld.shared.f64 	%fd30, [%r14];
	add.f64 	%fd31, %fd29, %fd30;
	st.shared.f64 	[%r14], %fd31;
$L__BB2_15:
	bar.sync 	0;
	setp.gt.u32 	%p11, %r1, 3;
	@%p11 bra 	$L__BB2_17;
	ld.shared.f64 	%fd32, [%r14+32];
	ld.shared.f64 	%fd33, [%r14];
	add.f64 	%fd34, %fd32, %fd33;
	st.shared.f64 	[%r14], %fd34;
$L__BB2_17:
	bar.sync 	0;
	setp.gt.u32 	%p12, %r1, 1;
	@%p12 bra 	$L__BB2_19;
	ld.shared.f64 	%fd35, [%r14+16];
	ld.shared.f64 	%fd36, [%r14];
	add.f64 	%fd37, %fd35, %fd36;
	st.shared.f64 	[%r14], %fd37;
$L__BB2_19:
	bar.sync 	0;
	setp.ne.s32 	%p13, %r1, 0;
	@%p13 bra 	$L__BB2_21;
	ld.shared.f64 	%fd38, [_ZZ24vector_dot_product_gpu_3PfS_S_iE3tmp+8];
	ld.shared.f64 	%fd39, [%r14];
	add.f64 	%fd40, %fd38, %fd39;
	st.shared.f64 	[%r14], %fd40;
$L__BB2_21:
	setp.ne.s32 	%p14, %r1, 0;
	bar.sync 	0;
	@%p14 bra 	$L__BB2_23;
	ld.shared.f64 	%fd41, [_ZZ24vector_dot_product_gpu_3PfS_S_iE3tmp];
	cvt.rn.f32.f64 	%f16, %fd41;
	cvta.to.global.u64 	%rd19, %rd3;
	mul.wide.u32 	%rd20, %r2, 4;
	add.s64 	%rd21, %rd19, %rd20;
	st.global.f32 	[%rd21], %f16;
$L__BB2_23:
	ret;

}
	// .globl	_Z24vector_dot_product_gpu_4PfS_
.visible .entry _Z24vector_dot_product_gpu_4PfS_(
	.param .u64 .ptr .align 1 _Z24vector_dot_product_gpu_4PfS__param_0,
	.param .u64 .ptr .align 1 _Z24vector_dot_product_gpu_4PfS__param_1
)
{
	.reg .pred 	%p<5>;
	.reg .b32 	%r<11>;
	.reg .b32 	%f<3>;
	.reg .b64 	%rd<7>;
	.reg .b64 	%fd<6>;
	// demoted variable
	.shared .align 8 .b8 _ZZ24vector_dot_product_gpu_4PfS_E4temp[256];
	ld.param.u64 	%rd2, [_Z24vector_dot_product_gpu_4PfS__param_0];
	ld.param.u64 	%rd1, [_Z24vector_dot_product_gpu_4PfS__param_1];
	cvta.to.global.u64 	%rd3, %rd2;
	mov.u32 	%r1, %tid.x;
	mul.wide.u32 	%rd4, %r1, 4;
	add.s64 	%rd5, %rd3, %rd4;
	ld.global.f32 	%f1, [%rd5];
	cvt.f64.f32 	%fd1, %f1;
	shl.b32 	%r6, %r1, 3;
	mov.u32 	%r7, _ZZ24vector_dot_product_gpu_4PfS_E4temp;
	add.s32 	%r2, %r7, %r6;
	st.shared.f64 	[%r2], %fd1;
	bar.sync 	0;
	mov.u32 	%r10, %ntid.x;
	setp.lt.u32 	%p1, %r10, 2;
	@%p1 bra 	$L__BB3_4;
$L__BB3_1:
	shr.u32 	%r5, %r10, 1;
	setp.ge.u32 	%p2, %r1, %r5;
	@%p2 bra 	$L__BB3_3;
	shl.b32 	%r8, %r5, 3;
	add.s32 	%r9, %r2, %r8;
	ld.shared.f64 	%fd2, [%r9];
	ld.shared.f64 	%fd3, [%r2];
	add.f64 	%fd4, %fd2, %fd3;
	st.shared.f64 	[%r2], %fd4;
$L__BB3_3:
	bar.sync 	0;
	setp.gt.u32 	%p3, %r10, 3;
	mov.u32 	%r10, %r5;
	@%p3 bra 	$L__BB3_1;
$L__BB3_4:
	setp.ne.s32 	%p4, %r1, 0;
	@%p4 bra 	$L__BB3_6;
	ld.shared.f64 	%fd5, [_ZZ24vector_dot_product_gpu_4PfS_E4temp];
	cvt.rn.f32.f64 	%f2, %fd5;
	cvta.to.global.u64 	%rd6, %rd1;
	st.global.f32 	[%rd6], %f2;
$L__BB3_6:
	ret;

}
	// .globl	_Z26vector_dot_product_gpu_5_0PfS_S_i
.visible .entry _Z26vector_dot_product_gpu_5_0PfS_S_i(
	.param .u64 .ptr .align 1 _Z26vector_dot_product_gpu_5_0PfS_S_i_param_0,
	.param .u64 .ptr .align 1 _Z26vector_dot_product_gpu_5_0PfS_S_i_param_1,
	.param .u64 .ptr .align 1 _Z26vector_dot_product_gpu_5_0PfS_S_i_param_2,
	.param .u32 _Z26vector_dot_product_gpu_5_0PfS_S_i_param_3
)
{
	.reg .pred 	%p<8>;
	.reg .b32 	%r<33>;
	.reg .b32 	%f<21>;
	.reg .b64 	%rd<20>;
	.reg .b64 	%fd<24>;

	ld.param.u64 	%rd4, [_Z26vector_dot_product_gpu_5_0PfS_S_i_param_0];
	ld.param.u64 	%rd5, [_Z26vector_dot_product_gpu_5_0PfS_S_i_param_1];
	ld.param.u64 	%rd6, [_Z26vector_dot_product_gpu_5_0PfS_S_i_param_2];
	ld.param.u32 	%r14, [_Z26vector_dot_product_gpu_5_0PfS_S_i_param_3];
	cvta.to.global.u64 	%rd1, %rd5;
	cvta.to.global.u64 	%rd2, %rd4;
	cvta.to.global.u64 	%rd3, %rd6;
	mov.u32 	%r1, %tid.x;
	mov.u32 	%r2, %ctaid.x;
	or.b32  	%r15, %r1, %r2;
	setp.ne.s32 	%p1, %r15, 0;
	@%p1 bra 	$L__BB4_2;
	mov.b32 	%r16, 0;
	st.global.u32 	[%rd3], %r16;
$L__BB4_2:
	mov.u32 	%r17, %ntid.x;
	mov.u32 	%r18, %nctaid.x;
	mul.lo.s32 	%r3, %r17, %r18;
	mad.lo.s32 	%r31, %r2, %r17, %r1;
	setp.ge.s32 	%p2, %r31, %r14;
	mov.f32 	%f20, 0f00000000;
	@%p2 bra 	$L__BB4_10;
	add.s32 	%r19, %r31, %r3;
	max.s32 	%r20, %r14, %r19;
	setp.lt.s32 	%p3, %r19, %r14;
	selp.u32 	%r21, 1, 0, %p3;
	add.s32 	%r22, %r19, %r21;
	sub.s32 	%r23, %r20, %r22;
	div.u32 	%r24, %r23, %r3;
	add.s32 	%r5, %r24, %r21;
	and.b32  	%r25, %r5, 3;
	setp.eq.s32 	%p4, %r25, 3;
	mov.f64 	%fd23, 0d0000000000000000;
	@%p4 bra 	$L__BB4_6;
	add.s32 	%r26, %r5, 1;
	and.b32  	%r27, %r26, 3;
	neg.s32 	%r29, %r27;
	mov.f64 	%fd23, 0d0000000000000000;
$L__BB4_5:
	.pragma "nounroll";
	mul.wide.s32 	%rd7, %r31, 4;
	add.s64 	%rd8, %rd1, %rd7;
	add.s64 	%rd9, %rd2, %rd7;
	ld.global.f32 	%f4, [%rd9];
	ld.global.f32 	%f5, [%rd8];
	mul.f32 	%f6, %f4, %f5;
	cvt.f64.f32 	%fd11, %f6;
	add.f64 	%fd23, %fd23, %fd11;
	add.s32 	%r31, %r31, %r3;
	add.s32 	%r29, %r29, 1;
	setp.ne.s32 	%p5, %r29, 0;
	@%p5 bra 	$L__BB4_5;
$L__BB4_6:
	setp.lt.u32 	%p6, %r5, 3;
	@%p6 bra 	$L__BB4_9;
	mul.wide.s32 	%rd13, %r3, 4;
	shl.b32 	%r28, %r3, 2;
$L__BB4_8:
	mul.wide.s32 	%rd10, %r31, 4;
	add.s64 	%rd11, %rd2, %rd10;
	ld.global.f32 	%f7, [%rd11];
	add.s64 	%rd12, %rd1, %rd10;
	ld.global.f32 	%f8, [%rd12];
	mul.f32 	%f9, %f7, %f8;
	cvt.f64.f32 	%fd12, %f9;
	add.f64 	%fd13, %fd23, %fd12;
	add.s64 	%rd14, %rd11, %rd13;
	ld.global.f32 	%f10, [%rd14];
	add.s64 	%rd15, %rd12, %rd13;
	ld.global.f32 	%f11, [%rd15];
	mul.f32 	%f12, %f10, %f11;
	cvt.f64.f32 	%fd14, %f12;
	add.f64 	%fd15, %fd13, %fd14;
	add.s64 	%rd16, %rd14, %rd13;
	ld.global.f32 	%f13, [%rd16];
	add.s64 	%rd17, %rd15, %rd13;
	ld.global.f32 	%f14, [%rd17];
	mul.f32 	%f15, %f13, %f14;
	cvt.f64.f32 	%fd16, %f15;
	add.f64 	%fd17, %fd15, %fd16;
	add.s64 	%rd18, %rd16, %rd13;
	ld.global.f32 	%f16, [%rd18];
	add.s64 	%rd19, %rd17, %rd13;
	ld.global.f32 	%f17, [%rd19];
	mul.f32 	%f18, %f16, %f17;
	cvt.f64.f32 	%fd18, %f18;
	add.f64 	%fd23, %fd17, %fd18;
	add.s32 	%r31, %r28, %r31;
	setp.lt.s32 	%p7, %r31, %r14;
	@%p7 bra 	$L__BB4_8;
$L__BB4_9:
	cvt.rn.f32.f64 	%f20, %fd23;
$L__BB4_10:
	atom.global.add.f32 	%f19, [%rd3], %f20;
	ret;

}
	// .globl	_Z24vector_dot_product_gpu_5PfS_S_i
.visible .entry _Z24vector_dot_product_gpu_5PfS_S_i(
	.param .u64 .ptr .align 1 _Z24vector_dot_product_gpu_5PfS_S_i_param_0,
	.param .u64 .ptr .align 1 _Z24vector_dot_product_gpu_5PfS_S_i_param_1,
	.param .u64 .ptr .align 1 _Z24vector_dot_product_gpu_5PfS_S_i_param_2,
	.param .u32 _Z24vector_dot_product_gpu_5PfS_S_i_param_3
)
{
	.reg .pred 	%p<16>;
	.reg .b32 	%r<36>;
	.reg .b32 	%f<18>;
	.reg .b64 	%rd<20>;
	.reg .b64 	%fd<47>;
	// demoted variable
	.shared .align 8 .b8 _ZZ24vector_dot_product_gpu_5PfS_S_iE3tmp[1024];
	ld.param.u64 	%rd4, [_Z24vector_dot_product_gpu_5PfS_S_i_param_0];
	ld.param.u64 	%rd5, [_Z24vector_dot_product_gpu_5PfS_S_i_param_1];
	ld.param.u64 	%rd6, [_Z24vector_dot_product_gpu_5PfS_S_i_param_2];
	ld.param.u32 	%r15, [_Z24vector_dot_product_gpu_5PfS_S_i_param_3];
	cvta.to.global.u64 	%rd1, %rd5;
	cvta.to.global.u64 	%rd2, %rd4;
	cvta.to.global.u64 	%rd3, %rd6;
	mov.u32 	%r1, %tid.x;
	mov.u32 	%r2, %ctaid.x;
	or.b32  	%r16, %r1, %r2;
	setp.ne.s32 	%p1, %r16, 0;
	@%p1 bra 	$L__BB5_2;
	mov.b32 	%r17, 0;
	st.global.u32 	[%rd3], %r17;
$L__BB5_2:
	mov.u32 	%r18, %ntid.x;
	mov.u32 	%r19, %nctaid.x;
	mul.lo.s32 	%r3, %r18, %r19;
	mad.lo.s32 	%r34, %r2, %r18, %r1;
	setp.ge.s32 	%p2, %r34, %r15;
	mov.f64 	%fd46, 0d0000000000000000;
	@%p2 bra 	$L__BB5_9;
	add.s32 	%r20, %r34, %r3;
	max.s32 	%r21, %r15, %r20;
	setp.lt.s32 	%p3, %r20, %r15;
	selp.u32 	%r22, 1, 0, %p3;
	add.s32 	%r23, %r20, %r22;
	sub.s32 	%r24, %r21, %r23;
	div.u32 	%r25, %r24, %r3;
	add.s32 	%r5, %r25, %r22;
	and.b32  	%r26, %r5, 3;
	setp.eq.s32 	%p4, %r26, 3;
	mov.f64 	%fd46, 0d0000000000000000;
	@%p4 bra 	$L__BB5_6;
	add.s32 	%r27, %r5, 1;
	and.b32  	%r28, %r27, 3;
	neg.s32 	%r32, %r28;
	mov.f64 	%fd46, 0d0000000000000000;
$L__BB5_5:
	.pragma "nounroll";
	mul.wide.s32 	%rd7, %r34, 4;
	add.s64 	%rd8, %rd1, %rd7;
	add.s64 	%rd9, %rd2, %rd7;
	ld.global.f32 	%f1, [%rd9];
	ld.global.f32 	%f2, [%rd8];
	mul.f32 	%f3, %f1, %f2;
	cvt.f64.f32 	%fd12, %f3;
	add.f64 	%fd46, %fd46, %fd12;
	add.s32 	%r34, %r34, %r3;
	add.s32 	%r32, %r32, 1;
	setp.ne.s32 	%p5, %r32, 0;
	@%p5 bra 	$L__BB5_5;
$L__BB5_6:
	setp.lt.u32 	%p6, %r5, 3;
	@%p6 bra 	$L__BB5_9;
	mul.wide.s32 	%rd13, %r3, 4;
	shl.b32 	%r29, %r3, 2;
$L__BB5_8:
	mul.wide.s32 	%rd10, %r34, 4;
	add.s64 	%rd11, %rd2, %rd10;
	ld.global.f32 	%f4, [%rd11];
	add.s64 	%rd12, %rd1, %rd10;
	ld.global.f32 	%f5, [%rd12];
	mul.f32 	%f6, %f4, %f5;
	cvt.f64.f32 	%fd13, %f6;
	add.f64 	%fd14, %fd46, %fd13;
	add.s64 	%rd14, %rd11, %rd13;
	ld.global.f32 	%f7, [%rd14];
	add.s64 	%rd15, %rd12, %rd13;
	ld.global.f32 	%f8, [%rd15];
	mul.f32 	%f9, %f7, %f8;
	cvt.f64.f32 	%fd15, %f9;
	add.f64 	%fd16, %fd14, %fd15;
	add.s64 	%rd16, %rd14, %rd13;
	ld.global.f32 	%f10, [%rd16];
	add.s64 	%rd17, %rd15, %rd13;
	ld.global.f32 	%f11, [%rd17];
	mul.f32 	%f12, %f10, %f11;
	cvt.f64.f32 	%fd17, %f12;
	add.f64 	%fd18, %fd16, %fd17;
	add.s64 	%rd18, %rd16, %rd13;
	ld.global.f32 	%f13, [%rd18];
	add.s64 	%rd19, %rd17, %rd13;
	ld.global.f32 	%f14, [%rd19];
	mul.f32 	%f15, %f13, %f14;
	cvt.f64.f32 	%fd19, %f15;
	add.f64 	%fd46, %fd18, %fd19;
	add.s32 	%r34, %r29, %r34;
	setp.lt.s32 	%p7, %r34, %r15;
	@%p7 bra 	$L__BB5_8;
$L__BB5_9:
	shl.b32 	%r30, %r1, 3;
	mov.u32 	%r31, _ZZ24vector_dot_product_gpu_5PfS_S_iE3tmp;
	add.s32 	%r14, %r31, %r30;
	st.shared.f64 	[%r14], %fd46;
	bar.sync 	0;
	setp.gt.u32 	%p8, %r1, 63;
	@%p8 bra 	$L__BB5_11;
	ld.shared.f64 	%fd20, [%r14+512];
	ld.shared.f64 	%fd21, [%r14];
	add.f64 	%fd22, %fd20, %fd21;
	st.shared.f64 	[%r14], %fd22;
$L__BB5_11:
	bar.sync 	0;
	setp.gt.u32 	%p9, %r1, 31;
	@%p9 bra 	$L__BB5_13;
	ld.shared.f64 	%fd23, [%r14+256];
	ld.shared.f64 	%fd24, [%r14];
	add.f64 	%fd25, %fd23, %fd24;
	st.shared.f64 	[%r14], %fd25;
$L__BB5_13:
	bar.sync 	0;
	setp.gt.u32 	%p10, %r1, 15;
	@%p10 bra 	$L__BB5_15;
	ld.shared.f64 	%fd26, [%r14+128];
	ld.shared.f64 	%fd27, [%r14];
	add.f64 	%fd28, %fd26, %fd27;
	st.shared.f64 	[%r14], %fd28;
$L__BB5_15:
	bar.sync 	0;
	setp.gt.u32 	%p11, %r1, 7;
	@%p11 bra 	$L__BB5_17;
	ld.shared.f64 	%fd29, [%r14+64];
	ld.shared.f64 	%fd30, [%r14];
	add.f64 	%fd31, %fd29, %fd30;
	st.shared.f64 	[%r14], %fd31;
$L__BB5_17:
	bar.sync 	0;
	setp.gt.u32 	%p12, %r1, 3;
	@%p12 bra 	$L__BB5_19;
	ld.shared.f64 	%fd32, [%r14+32];
	ld.shared.f64 	%fd33, [%r14];
	add.f64 	%fd34, %fd32, %fd33;
	st.shared.f64 	[%r14], %fd34;
$L__BB5_19:
	bar.sync 	0;
	setp.gt.u32 	%p13, %r1, 1;
	@%p13 bra 	$L__BB5_21;
	ld.shared.f64 	%fd35, [%r14+16];
	ld.shared.f64 	%fd36, [%r14];
	add.f64 	%fd37, %fd35, %fd36;
	st.shared.f64 	[%r14], %fd37;
$L__BB5_21:
	bar.sync 	0;
	setp.ne.s32 	%p14, %r1, 0;
	@%p14 bra 	$L__BB5_23;
	ld.shared.f64 	%fd38, [_ZZ24vector_dot_product_gpu_5PfS_S_iE3tmp+8];
	ld.shared.f64 	%fd39, [%r14];
	add.f64 	%fd40, %fd38, %fd39;
	st.shared.f64 	[%r14], %fd40;
$L__BB5_23:
	setp.ne.s32 	%p15, %r1, 0;
	bar.sync 	0;
	@%p15 bra 	$L__BB5_25;
	ld.shared.f64 	%fd41, [_ZZ24vector_dot_product_gpu_5PfS_S_iE3tmp];
	cvt.rn.f32.f64 	%f16, %fd41;
	atom.global.add.f32 	%f17, [%rd3], %f16;
$L__BB5_25:
	ret;

}


// ===== COMPILED SASS (sm_100) =====

	.target	sm_100

	.elftype	@"ET_EXEC"


//--------------------- .note.nv.tkinfo           --------------------------
	.section	.note.nv.tkinfo,"",@"SHT_NOTE"
	.sectionflags	@"SHF_NOTE_NV_TKINFO"
	.tkinfo
        /*0018*/ 	.word	0x00000002
        /*0030*/ 	.string	""
        /*0030*/ 	.string	"ptxas"
        /*0030*/ 	.string	"Cuda compilation tools, release 13.0, V13.0.88"
        /*0030*/ 	.string	"Build cuda_13.0.r13.0/compiler.36424714_0"
        /*0030*/ 	.string	"-arch sm_100 -m 64 "



//--------------------- .note.nv.cuinfo           --------------------------
	.section	.note.nv.cuinfo,"",@"SHT_NOTE"
	.sectionflags	@"SHF_NOTE_NV_CUINFO"
        /*0018*/ 	.short	0x0002
        /*001a*/ 	.short	0x0064
        /*001c*/ 	.short	0x0082
	.zero		2


//--------------------- .nv.info                  --------------------------
	.section	.nv.info,"",@"SHT_CUDA_INFO"
	.align	4


	//----- nvinfo : EIATTR_REGCOUNT
	.align		4
        /*0000*/ 	.byte	0x04, 0x2f
        /*0002*/ 	.short	(.L_1 - .L_0)
	.align		4
.L_0:
        /*0004*/ 	.word	index@(_Z24vector_dot_product_gpu_1PfS_S_i)
        /*0008*/ 	.word	0x0000001c


	//----- nvinfo : EIATTR_FRAME_SIZE
	.align		4
.L_1:
        /*000c*/ 	.byte	0x04, 0x11
        /*000e*/ 	.short	(.L_3 - .L_2)
	.align		4
.L_2:
        /*0010*/ 	.word	index@(_Z24vector_dot_product_gpu_1PfS_S_i)
        /*0014*/ 	.word	0x00000000


	//----- nvinfo : EIATTR_REGCOUNT
	.align		4
.L_3:
        /*0018*/ 	.byte	0x04, 0x2f
        /*001a*/ 	.short	(.L_5 - .L_4)
	.align		4
.L_4:
        /*001c*/ 	.word	index@(_Z24vector_dot_product_gpu_2PfS_S_i)
        /*0020*/ 	.word	0x0000001c


	//----- nvinfo : EIATTR_FRAME_SIZE
	.align		4
.L_5:
        /*0024*/ 	.byte	0x04, 0x11
        /*0026*/ 	.short	(.L_7 - .L_6)
	.align		4
.L_6:
        /*0028*/ 	.word	index@(_Z24vector_dot_product_gpu_2PfS_S_i)
        /*002c*/ 	.word	0x00000000


	//----- nvinfo : EIATTR_REGCOUNT
	.align		4
.L_7:
        /*0030*/ 	.byte	0x04, 0x2f
        /*0032*/ 	.short	(.L_9 - .L_8)
	.align		4
.L_8:
        /*0034*/ 	.word	index@(_Z24vector_dot_product_gpu_3PfS_S_i)
        /*0038*/ 	.word	0x0000001e


	//----- nvinfo : EIATTR_FRAME_SIZE
	.align		4
.L_9:
        /*003c*/ 	.byte	0x04, 0x11
        /*003e*/ 	.short	(.L_11 - .L_10)
	.align		4
.L_10:
        /*0040*/ 	.word	index@(_Z24vector_dot_product_gpu_3PfS_S_i)
        /*0044*/ 	.word	0x00000000


	//----- nvinfo : EIATTR_REGCOUNT
	.align		4
.L_11:
        /*0048*/ 	.byte	0x04, 0x2f
        /*004a*/ 	.short	(.L_13 - .L_12)
	.align		4
.L_12:
        /*004c*/ 	.word	index@(_Z24vector_dot_product_gpu_4PfS_)
        /*0050*/ 	.word	0x0000000c


	//----- nvinfo : EIATTR_FRAME_SIZE
	.align		4
.L_13:
        /*0054*/ 	.byte	0x04, 0x11
        /*0056*/ 	.short	(.L_15 - .L_14)
	.align		4
.L_14:
        /*0058*/ 	.word	index@(_Z24vector_dot_product_gpu_4PfS_)
        /*005c*/ 	.word	0x00000000


	//----- nvinfo : EIATTR_REGCOUNT
	.align		4
.L_15:
        /*0060*/ 	.byte	0x04, 0x2f
        /*0062*/ 	.short	(.L_17 - .L_16)
	.align		4
.L_16:
        /*0064*/ 	.word	index@(_Z26vector_dot_product_gpu_5_0PfS_S_i)
        /*0068*/ 	.word	0x0000001c


	//----- nvinfo : EIATTR_FRAME_SIZE
	.align		4
.L_17:
        /*006c*/ 	.byte	0x04, 0x11
        /*006e*/ 	.short	(.L_19 - .L_18)
	.align		4
.L_18:
        /*0070*/ 	.word	index@(_Z26vector_dot_product_gpu_5_0PfS_S_i)
        /*0074*/ 	.word	0x00000000


	//----- nvinfo : EIATTR_REGCOUNT
	.align		4
.L_19:
        /*0078*/ 	.byte	0x04, 0x2f
        /*007a*/ 	.short	(.L_21 - .L_20)
	.align		4
.L_20:
        /*007c*/ 	.word	index@(_Z24vector_dot_product_gpu_5PfS_S_i)
        /*0080*/ 	.word	0x0000001c


	//----- nvinfo : EIATTR_FRAME_SIZE
	.align		4
.L_21:
        /*0084*/ 	.byte	0x04, 0x11
        /*0086*/ 	.short	(.L_23 - .L_22)
	.align		4
.L_22:
        /*0088*/ 	.word	index@(_Z24vector_dot_product_gpu_5PfS_S_i)
        /*008c*/ 	.word	0x00000000


	//----- nvinfo : EIATTR_MIN_STACK_SIZE
	.align		4
.L_23:
        /*0090*/ 	.byte	0x04, 0x12
        /*0092*/ 	.short	(.L_25 - .L_24)
	.align		4
.L_24:
        /*0094*/ 	.word	index@(_Z24vector_dot_product_gpu_5PfS_S_i)
        /*0098*/ 	.word	0x00000000


	//----- nvinfo : EIATTR_MIN_STACK_SIZE
	.align		4
.L_25:
        /*009c*/ 	.byte	0x04, 0x12
        /*009e*/ 	.short	(.L_27 - .L_26)
	.align		4
.L_26:
        /*00a0*/ 	.word	index@(_Z26vector_dot_product_gpu_5_0PfS_S_i)
        /*00a4*/ 	.word	0x00000000


	//----- nvinfo : EIATTR_MIN_STACK_SIZE
	.align		4
.L_27:
        /*00a8*/ 	.byte	0x04, 0x12
        /*00aa*/ 	.short	(.L_29 - .L_28)
	.align		4
.L_28:
        /*00ac*/ 	.word	index@(_Z24vector_dot_product_gpu_4PfS_)
        /*00b0*/ 	.word	0x00000000


	//----- nvinfo : EIATTR_MIN_STACK_SIZE
	.align		4
.L_29:
        /*00b4*/ 	.byte	0x04, 0x12
        /*00b6*/ 	.short	(.L_31 - .L_30)
	.align		4
.L_30:
        /*00b8*/ 	.word	index@(_Z24vector_dot_product_gpu_3PfS_S_i)
        /*00bc*/ 	.word	0x00000000


	//----- nvinfo : EIATTR_MIN_STACK_SIZE
	.align		4
.L_31:
        /*00c0*/ 	.byte	0x04, 0x12
        /*00c2*/ 	.short	(.L_33 - .L_32)
	.align		4
.L_32:
        /*00c4*/ 	.word	index@(_Z24vector_dot_product_gpu_2PfS_S_i)
        /*00c8*/ 	.word	0x00000000


	//----- nvinfo : EIATTR_MIN_STACK_SIZE
	.align		4
.L_33:
        /*00cc*/ 	.byte	0x04, 0x12
        /*00ce*/ 	.short	(.L_35 - .L_34)
	.align		4
.L_34:
        /*00d0*/ 	.word	index@(_Z24vector_dot_product_gpu_1PfS_S_i)
        /*00d4*/ 	.word	0x00000000
.L_35:


//--------------------- .nv.compat                --------------------------
	.section	.nv.compat,"",@"SHT_CUDA_COMPAT_INFO"
	.align	4
        /*0000*/ 	.byte	0x02, 0x09, 0x00, 0x00, 0x02, 0x02, 0x01, 0x00, 0x02, 0x05, 0x05, 0x00, 0x03, 0x07, 0x01, 0x01
        /*0010*/ 	.byte	0x02, 0x03, 0x00, 0x00, 0x02, 0x06, 0x01, 0x00, 0x04, 0x0b, 0x08, 0x00, 0x01, 0x00, 0x00, 0x00
        /*0020*/ 	.byte	0x00, 0x00, 0x00, 0x00


//--------------------- .nv.info._Z24vector_dot_product_gpu_5PfS_S_i --------------------------
	.section	.nv.info._Z24vector_dot_product_gpu_5PfS_S_i,"",@"SHT_CUDA_INFO"
	.sectionflags	@""
	.align	4


	//----- nvinfo : EIATTR_CUDA_API_VERSION
	.align		4
        /*0000*/ 	.byte	0x04, 0x37
        /*0002*/ 	.short	(.L_37 - .L_36)
.L_36:
        /*0004*/ 	.word	0x00000082


	//----- nvinfo : EIATTR_KPARAM_INFO
	.align		4
.L_37:
        /*0008*/ 	.byte	0x04, 0x17
        /*000a*/ 	.short	(.L_39 - .L_38)
.L_38:
        /*000c*/ 	.word	0x00000000
        /*0010*/ 	.short	0x0003
        /*0012*/ 	.short	0x0018
        /*0014*/ 	.byte	0x00, 0xf0, 0x11, 0x00


	//----- nvinfo : EIATTR_KPARAM_INFO
	.align		4
.L_39:
        /*0018*/ 	.byte	0x04, 0x17
        /*001a*/ 	.short	(.L_41 - .L_40)
.L_40:
        /*001c*/ 	.word	0x00000000
        /*0020*/ 	.short	0x0002
        /*0022*/ 	.short	0x0010
        /*0024*/ 	.byte	0x00, 0xf5, 0x21, 0x00


	//----- nvinfo : EIATTR_KPARAM_INFO
	.align		4
.L_41:
        /*0028*/ 	.byte	0x04, 0x17
        /*002a*/ 	.short	(.L_43 - .L_42)
.L_42:
        /*002c*/ 	.word	0x00000000
        /*0030*/ 	.short	0x0001
        /*0032*/ 	.short	0x0008
        /*0034*/ 	.byte	0x00, 0xf5, 0x21, 0x00


	//----- nvinfo : EIATTR_KPARAM_INFO
	.align		4
.L_43:
        /*0038*/ 	.byte	0x04, 0x17
        /*003a*/ 	.short	(.L_45 - .L_44)
.L_44:
        /*003c*/ 	.word	0x00000000
        /*0040*/ 	.short	0x0000
        /*0042*/ 	.short	0x0000
        /*0044*/ 	.byte	0x00, 0xf5, 0x21, 0x00


	//----- nvinfo : EIATTR_SPARSE_MMA_MASK
	.align		4
.L_45:
        /*0048*/ 	.byte	0x03, 0x50
        /*004a*/ 	.short	0x0000


	//----- nvinfo : EIATTR_MAXREG_COUNT
	.align		4
        /*004c*/ 	.byte	0x03, 0x1b
        /*004e*/ 	.short	0x00ff


	//----- nvinfo : EIATTR_NUM_BARRIERS
	.align		4
        /*0050*/ 	.byte	0x02, 0x4c
        /*0052*/ 	.byte	0x01
	.zero		1


	//----- nvinfo : EIATTR_MERCURY_ISA_VERSION
	.align		4
        /*0054*/ 	.byte	0x03, 0x5f
        /*0056*/ 	.short	0x0101


	//----- nvinfo : EIATTR_VRC_CTA_INIT_COUNT
	.align		4
        /*0058*/ 	.byte	0x02, 0x4a
	.zero		1
	.zero		1


	//----- nvinfo : EIATTR_EXIT_INSTR_OFFSETS
	.align		4
        /*005c*/ 	.byte	0x04, 0x1c
        /*005e*/ 	.short	(.L_47 - .L_46)


	//   ....[0]....
.L_46:
        /*0060*/ 	.word	0x00000930


	//   ....[1]....
        /*0064*/ 	.word	0x00000980


	//----- nvinfo : EIATTR_CRS_STACK_SIZE
	.align		4
.L_47:
        /*0068*/ 	.byte	0x04, 0x1e
        /*006a*/ 	.short	(.L_49 - .L_48)
.L_48:
        /*006c*/ 	.word	0x00000000


	//----- nvinfo : EIATTR_CBANK_PARAM_SIZE
	.align		4
.L_49:
        /*0070*/ 	.byte	0x03, 0x19
        /*0072*/ 	.short	0x001c


	//----- nvinfo : EIATTR_PARAM_CBANK
	.align		4
        /*0074*/ 	.byte	0x04, 0x0a
        /*0076*/ 	.short	(.L_51 - .L_50)
	.align		4
.L_50:
        /*0078*/ 	.word	index@(.nv.constant0._Z24vector_dot_product_gpu_5PfS_S_i)
        /*007c*/ 	.short	0x0380
        /*007e*/ 	.short	0x001c


	//----- nvinfo : EIATTR_SW_WAR
	.align		4
.L_51:
        /*0080*/ 	.byte	0x04, 0x36
        /*0082*/ 	.short	(.L_53 - .L_52)
.L_52:
        /*0084*/ 	.word	0x00000008
.L_53:


//--------------------- .nv.info._Z26vector_dot_product_gpu_5_0PfS_S_i --------------------------
	.section	.nv.info._Z26vector_dot_product_gpu_5_0PfS_S_i,"",@"SHT_CUDA_INFO"
	.sectionflags	@""
	.align	4


	//----- nvinfo : EIATTR_CUDA_API_VERSION
	.align		4
        /*0000*/ 	.byte	0x04, 0x37
        /*0002*/ 	.short	(.L_55 - .L_54)
.L_54:
        /*0004*/ 	.word	0x00000082


	//----- nvinfo : EIATTR_KPARAM_INFO
	.align		4
.L_55:
        /*0008*/ 	.byte	0x04, 0x17
        /*000a*/ 	.short	(.L_57 - .L_56)
.L_56:
        /*000c*/ 	.word	0x00000000
        /*0010*/ 	.short	0x0003
        /*0012*/ 	.short	0x0018
        /*0014*/ 	.byte	0x00, 0xf0, 0x11, 0x00


	//----- nvinfo : EIATTR_KPARAM_INFO
	.align		4
.L_57:
        /*0018*/ 	.byte	0x04, 0x17
        /*001a*/ 	.short	(.L_59 - .L_58)
.L_58:
        /*001c*/ 	.word	0x00000000
        /*0020*/ 	.short	0x0002
        /*0022*/ 	.short	0x0010
        /*0024*/ 	.byte	0x00, 0xf5, 0x21, 0x00


	//----- nvinfo : EIATTR_KPARAM_INFO
	.align		4
.L_59:
        /*0028*/ 	.byte	0x04, 0x17
        /*002a*/ 	.short	(.L_61 - .L_60)
.L_60:
        /*002c*/ 	.word	0x00000000
        /*0030*/ 	.short	0x0001
        /*0032*/ 	.short	0x0008
        /*0034*/ 	.byte	0x00, 0xf5, 0x21, 0x00


	//----- nvinfo : EIATTR_KPARAM_INFO
	.align		4
.L_61:
        /*0038*/ 	.byte	0x04, 0x17
        /*003a*/ 	.short	(.L_63 - .L_62)
.L_62:
        /*003c*/ 	.word	0x00000000
        /*0040*/ 	.short	0x0000
        /*0042*/ 	.short	0x0000
        /*0044*/ 	.byte	0x00, 0xf5, 0x21, 0x00


	//----- nvinfo : EIATTR_SPARSE_MMA_MASK
	.align		4
.L_63:
        /*0048*/ 	.byte	0x03, 0x50
        /*004a*/ 	.short	0x0000


	//----- nvinfo : EIATTR_MAXREG_COUNT
	.align		4
        /*004c*/ 	.byte	0x03, 0x1b
        /*004e*/ 	.short	0x00ff


	//----- nvinfo : EIATTR_MERCURY_ISA_VERSION
	.align		4
        /*0050*/ 	.byte	0x03, 0x5f
        /*0052*/ 	.short	0x0101


	//----- nvinfo : EIATTR_VRC_CTA_INIT_COUNT
	.align		4
        /*0054*/ 	.byte	0x02, 0x4a
	.zero		1
	.zero		1


	//----- nvinfo : EIATTR_EXIT_INSTR_OFFSETS
	.align		4
        /*0058*/ 	.byte	0x04, 0x1c
        /*005a*/ 	.short	(.L_65 - .L_64)


	//   ....[0]....
.L_64:
        /*005c*/ 	.word	0x00000680


	//----- nvinfo : EIATTR_CRS_STACK_SIZE
	.align		4
.L_65:
        /*0060*/ 	.byte	0x04, 0x1e
        /*0062*/ 	.short	(.L_67 - .L_66)
.L_66:
        /*0064*/ 	.word	0x00000000


	//----- nvinfo : EIATTR_CBANK_PARAM_SIZE
	.align		4
.L_67:
        /*0068*/ 	.byte	0x03, 0x19
        /*006a*/ 	.short	0x001c


	//----- nvinfo : EIATTR_PARAM_CBANK
	.align		4
        /*006c*/ 	.byte	0x04, 0x0a
        /*006e*/ 	.short	(.L_69 - .L_68)
	.align		4
.L_68:
        /*0070*/ 	.word	index@(.nv.constant0._Z26vector_dot_product_gpu_5_0PfS_S_i)
        /*0074*/ 	.short	0x0380
        /*0076*/ 	.short	0x001c


	//----- nvinfo : EIATTR_SW_WAR
	.align		4
.L_69:
        /*0078*/ 	.byte	0x04, 0x36
        /*007a*/ 	.short	(.L_71 - .L_70)
.L_70:
        /*007c*/ 	.word	0x00000008
.L_71:


//--------------------- .nv.info._Z24vector_dot_product_gpu_4PfS_ --------------------------
	.section	.nv.info._Z24vector_dot_product_gpu_4PfS_,"",@"SHT_CUDA_INFO"
	.sectionflags	@""
	.align	4


	//----- nvinfo : EIATTR_CUDA_API_VERSION
	.align		4
        /*0000*/ 	.byte	0x04, 0x37
        /*0002*/ 	.short	(.L_73 - .L_72)
.L_72:
        /*0004*/ 	.word	0x00000082


	//----- nvinfo : EIATTR_KPARAM_INFO
	.align		4
.L_73:
        /*0008*/ 	.byte	0x04, 0x17
        /*000a*/ 	.short	(.L_75 - .L_74)
.L_74:
        /*000c*/ 	.word	0x00000000
        /*0010*/ 	.short	0x0001
        /*0012*/ 	.short	0x0008
        /*0014*/ 	.byte	0x00, 0xf5, 0x21, 0x00


	//----- nvinfo : EIATTR_KPARAM_INFO
	.align		4
.L_75:
        /*0018*/ 	.byte	0x04, 0x17
        /*001a*/ 	.short	(.L_77 - .L_76)
.L_76:
        /*001c*/ 	.word	0x00000000
        /*0020*/ 	.short	0x0000
        /*0022*/ 	.short	0x0000
        /*0024*/ 	.byte	0x00, 0xf5, 0x21, 0x00


	//----- nvinfo : EIATTR_SPARSE_MMA_MASK
	.align		4
.L_77:
        /*0028*/ 	.byte	0x03, 0x50
        /*002a*/ 	.short	0x0000


	//----- nvinfo : EIATTR_MAXREG_COUNT
	.align		4
        /*002c*/ 	.byte	0x03, 0x1b
        /*002e*/ 	.short	0x00ff


	//----- nvinfo : EIATTR_NUM_BARRIERS
	.align		4
        /*0030*/ 	.byte	0x02, 0x4c
        /*0032*/ 	.byte	0x01
	.zero		1


	//----- nvinfo : EIATTR_MERCURY_ISA_VERSION
	.align		4
        /*0034*/ 	.byte	0x03, 0x5f
        /*0036*/ 	.short	0x0101


	//----- nvinfo : EIATTR_VRC_CTA_INIT_COUNT
	.align		4
        /*0038*/ 	.byte	0x02, 0x4a
	.zero		1
	.zero		1


	//----- nvinfo : EIATTR_EXIT_INSTR_OFFSETS
	.align		4
        /*003c*/ 	.byte	0x04, 0x1c
        /*003e*/ 	.short	(.L_79 - .L_78)


	//   ....[0]....
.L_78:
        /*0040*/ 	.word	0x000001d0


	//   ....[1]....
        /*0044*/ 	.word	0x00000250


	//----- nvinfo : EIATTR_CBANK_PARAM_SIZE
	.align		4
.L_79:
        /*0048*/ 	.byte	0x03, 0x19
        /*004a*/ 	.short	0x0010


	//----- nvinfo : EIATTR_PARAM_CBANK
	.align		4
        /*004c*/ 	.byte	0x04, 0x0a
        /*004e*/ 	.short	(.L_81 - .L_80)
	.align		4
.L_80:
        /*0050*/ 	.word	index@(.nv.constant0._Z24vector_dot_product_gpu_4PfS_)
        /*0054*/ 	.short	0x0380
        /*0056*/ 	.short	0x0010


	//----- nvinfo : EIATTR_SW_WAR
	.align		4
.L_81:
        /*0058*/ 	.byte	0x04, 0x36
        /*005a*/ 	.short	(.L_83 - .L_82)
.L_82:
        /*005c*/ 	.word	0x00000008
.L_83:


//--------------------- .nv.info._Z24vector_dot_product_gpu_3PfS_S_i --------------------------
	.section	.nv.info._Z24vector_dot_product_gpu_3PfS_S_i,"",@"SHT_CUDA_INFO"
	.sectionflags	@""
	.align	4


	//----- nvinfo : EIATTR_CUDA_API_VERSION
	.align		4
        /*0000*/ 	.byte	0x04, 0x37
        /*0002*/ 	.short	(.L_85 - .L_84)
.L_84:
        /*0004*/ 	.word	0x00000082


	//----- nvinfo : EIATTR_KPARAM_INFO
	.align		4
.L_85:
        /*0008*/ 	.byte	0x04, 0x17
        /*000a*/ 	.short	(.L_87 - .L_86)
.L_86:
        /*000c*/ 	.word	0x00000000
        /*0010*/ 	.short	0x0003
        /*0012*/ 	.short	0x0018
        /*0014*/ 	.byte	0x00, 0xf0, 0x11, 0x00


	//----- nvinfo : EIATTR_KPARAM_INFO
	.align		4
.L_87:
        /*0018*/ 	.byte	0x04, 0x17
        /*001a*/ 	.short	(.L_89 - .L_88)
.L_88:
        /*001c*/ 	.word	0x00000000
        /*0020*/ 	.short	0x0002
        /*0022*/ 	.short	0x0010
        /*0024*/ 	.byte	0x00, 0xf5, 0x21, 0x00


	//----- nvinfo : EIATTR_KPARAM_INFO
	.align		4
.L_89:
        /*0028*/ 	.byte	0x04, 0x17
        /*002a*/ 	.short	(.L_91 - .L_90)
.L_90:
        /*002c*/ 	.word	0x00000000
        /*0030*/ 	.short	0x0001
        /*0032*/ 	.short	0x0008
        /*0034*/ 	.byte	0x00, 0xf5, 0x21, 0x00


	//----- nvinfo : EIATTR_KPARAM_INFO
	.align		4
.L_91:
        /*0038*/ 	.byte	0x04, 0x17
        /*003a*/ 	.short	(.L_93 - .L_92)
.L_92:
        /*003c*/ 	.word	0x00000000
        /*0040*/ 	.short	0x0000
        /*0042*/ 	.short	0x0000
        /*0044*/ 	.byte	0x00, 0xf5, 0x21, 0x00


	//----- nvinfo : EIATTR_SPARSE_MMA_MASK
	.align		4
.L_93:
        /*0048*/ 	.byte	0x03, 0x50
        /*004a*/ 	.short	0x0000


	//----- nvinfo : EIATTR_MAXREG_COUNT
	.align		4
        /*004c*/ 	.byte	0x03, 0x1b
        /*004e*/ 	.short	0x00ff


	//----- nvinfo : EIATTR_NUM_BARRIERS
	.align		4
        /*0050*/ 	.byte	0x02, 0x4c
        /*0052*/ 	.byte	0x01
	.zero		1


	//----- nvinfo : EIATTR_MERCURY_ISA_VERSION
	.align		4
        /*0054*/ 	.byte	0x03, 0x5f
        /*0056*/ 	.short	0x0101


	//----- nvinfo : EIATTR_VRC_CTA_INIT_COUNT
	.align		4
        /*0058*/ 	.byte	0x02, 0x4a
	.zero		1
	.zero		1


	//----- nvinfo : EIATTR_EXIT_INSTR_OFFSETS
	.align		4
        /*005c*/ 	.byte	0x04, 0x1c
        /*005e*/ 	.short	(.L_95 - .L_94)


	//   ....[0]....
.L_94:
        /*0060*/ 	.word	0x00000900


	//   ....[1]....
        /*0064*/ 	.word	0x00000960


	//----- nvinfo : EIATTR_CRS_STACK_SIZE
	.align		4
.L_95:
        /*0068*/ 	.byte	0x04, 0x1e
        /*006a*/ 	.short	(.L_97 - .L_96)
.L_96:
        /*006c*/ 	.word	0x00000000


	//----- nvinfo : EIATTR_CBANK_PARAM_SIZE
	.align		4
.L_97:
        /*0070*/ 	.byte	0x03, 0x19
        /*0072*/ 	.short	0x001c


	//----- nvinfo : EIATTR_PARAM_CBANK
	.align		4
        /*0074*/ 	.byte	0x04, 0x0a
        /*0076*/ 	.short	(.L_99 - .L_98)
	.align		4
.L_98:
        /*0078*/ 	.word	index@(.nv.constant0._Z24vector_dot_product_gpu_3PfS_S_i)
        /*007c*/ 	.short	0x0380
        /*007e*/ 	.short	0x001c


	//----- nvinfo : EIATTR_SW_WAR
	.align		4
.L_99:
        /*0080*/ 	.byte	0x04, 0x36
        /*0082*/ 	.short	(.L_101 - .L_100)
.L_100:
        /*0084*/ 	.word	0x00000008
.L_101:


//--------------------- .nv.info._Z24vector_dot_product_gpu_2PfS_S_i --------------------------
	.section	.nv.info._Z24vector_dot_product_gpu_2PfS_S_i,"",@"SHT_CUDA_INFO"
	.sectionflags	@""
	.align	4


	//----- nvinfo : EIATTR_CUDA_API_VERSION
	.align		4
        /*0000*/ 	.byte	0x04, 0x37
        /*0002*/ 	.short	(.L_103 - .L_102)
.L_102:
        /*0004*/ 	.word	0x00000082


	//----- nvinfo : EIATTR_KPARAM_INFO
	.align		4
.L_103:
        /*0008*/ 	.byte	0x04, 0x17
        /*000a*/ 	.short	(.L_105 - .L_104)
.L_104:
        /*000c*/ 	.word	0x00000000
        /*0010*/ 	.short	0x0003
        /*0012*/ 	.short	0x0018
        /*0014*/ 	.byte	0x00, 0xf0, 0x11, 0x00


	//----- nvinfo : EIATTR_KPARAM_INFO
	.align		4
.L_105:
        /*0018*/ 	.byte	0x04, 0x17
        /*001a*/ 	.short	(.L_107 - .L_106)
.L_106:
        /*001c*/ 	.word	0x00000000
        /*0020*/ 	.short	0x0002
        /*0022*/ 	.short	0x0010
        /*0024*/ 	.byte	0x00, 0xf5, 0x21, 0x00


	//----- nvinfo : EIATTR_KPARAM_INFO
	.align		4
.L_107:
        /*0028*/ 	.byte	0x04, 0x17
        /*002a*/ 	.short	(.L_109 - .L_108)
.L_108:
        /*002c*/ 	.word	0x00000000
        /*0030*/ 	.short	0x0001
        /*0032*/ 	.short	0x0008
        /*0034*/ 	.byte	0x00, 0xf5, 0x21, 0x00


	//----- nvinfo : EIATTR_KPARAM_INFO
	.align		4
.L_109:
        /*0038*/ 	.byte	0x04, 0x17
        /*003a*/ 	.short	(.L_111 - .L_110)
.L_110:
        /*003c*/ 	.word	0x00000000
        /*0040*/ 	.short	0x0000
        /*0042*/ 	.short	0x0000
        /*0044*/ 	.byte	0x00, 0xf5, 0x21, 0x00


	//----- nvinfo : EIATTR_SPARSE_MMA_MASK
	.align		4
.L_111:
        /*0048*/ 	.byte	0x03, 0x50
        /*004a*/ 	.short	0x0000


	//----- nvinfo : EIATTR_MAXREG_COUNT
	.align		4
        /*004c*/ 	.byte	0x03, 0x1b
        /*004e*/ 	.short	0x00ff


	//----- nvinfo : EIATTR_NUM_BARRIERS
	.align		4
        /*0050*/ 	.byte	0x02, 0x4c
        /*0052*/ 	.byte	0x01
	.zero		1


	//----- nvinfo : EIATTR_MERCURY_ISA_VERSION
	.align		4
        /*0054*/ 	.byte	0x03, 0x5f
        /*0056*/ 	.short	0x0101


	//----- nvinfo : EIATTR_VRC_CTA_INIT_COUNT
	.align		4
        /*0058*/ 	.byte	0x02, 0x4a
	.zero		1
	.zero		1


	//----- nvinfo : EIATTR_EXIT_INSTR_OFFSETS
	.align		4
        /*005c*/ 	.byte	0x04, 0x1c
        /*005e*/ 	.short	(.L_113 - .L_112)


	//   ....[0]....
.L_112:
        /*0060*/ 	.word	0x00000940


	//   ....[1]....
        /*0064*/ 	.word	0x00000990


	//----- nvinfo : EIATTR_CRS_STACK_SIZE
	.align		4
.L_113:
        /*0068*/ 	.byte	0x04, 0x1e
        /*006a*/ 	.short	(.L_115 - .L_114)
.L_114:
        /*006c*/ 	.word	0x00000000


	//----- nvinfo : EIATTR_CBANK_PARAM_SIZE
	.align		4
.L_115:
        /*0070*/ 	.byte	0x03, 0x19
        /*0072*/ 	.short	0x001c


	//----- nvinfo : EIATTR_PARAM_CBANK
	.align		4
        /*0074*/ 	.byte	0x04, 0x0a
        /*0076*/ 	.short	(.L_117 - .L_116)
	.align		4
.L_116:
        /*0078*/ 	.word	index@(.nv.constant0._Z24vector_dot_product_gpu_2PfS_S_i)
        /*007c*/ 	.short	0x0380
        /*007e*/ 	.short	0x001c


	//----- nvinfo : EIATTR_SW_WAR
	.align		4
.L_117:
        /*0080*/ 	.byte	0x04, 0x36
        /*0082*/ 	.short	(.L_119 - .L_118)
.L_118:
        /*0084*/ 	.word	0x00000008
.L_119:


//--------------------- .nv.info._Z24vector_dot_product_gpu_1PfS_S_i --------------------------
	.section	.nv.info._Z24vector_dot_product_gpu_1PfS_S_i,"",@"SHT_CUDA_INFO"
	.sectionflags	@""
	.align	4


	//----- nvinfo : EIATTR_CUDA_API_VERSION
	.align		4
        /*0000*/ 	.byte	0x04, 0x37
        /*0002*/ 	.short	(.L_121 - .L_120)
.L_120:
        /*0004*/ 	.word	0x00000082


	//----- nvinfo : EIATTR_KPARAM_INFO
	.align		4
.L_121:
        /*0008*/ 	.byte	0x04, 0x17
        /*000a*/ 	.short	(.L_123 - .L_122)
.L_122:
        /*000c*/ 	.word	0x00000000
        /*0010*/ 	.short	0x0003
        /*0012*/ 	.short	0x0018
        /*0014*/ 	.byte	0x00, 0xf0, 0x11, 0x00


	//----- nvinfo : EIATTR_KPARAM_INFO
	.align		4
.L_123:
        /*0018*/ 	.byte	0x04, 0x17
        /*001a*/ 	.short	(.L_125 - .L_124)
.L_124:
        /*001c*/ 	.word	0x00000000
        /*0020*/ 	.short	0x0002
        /*0022*/ 	.short	0x0010
        /*0024*/ 	.byte	0x00, 0xf5, 0x21, 0x00


	//----- nvinfo : EIATTR_KPARAM_INFO
	.align		4
.L_125:
        /*0028*/ 	.byte	0x04, 0x17
        /*002a*/ 	.short	(.L_127 - .L_126)
.L_126:
        /*002c*/ 	.word	0x00000000
        /*0030*/ 	.short	0x0001
        /*0032*/ 	.short	0x0008
        /*0034*/ 	.byte	0x00, 0xf5, 0x21, 0x00


	//----- nvinfo : EIATTR_KPARAM_INFO
	.align		4
.L_127:
        /*0038*/ 	.byte	0x04, 0x17
        /*003a*/ 	.short	(.L_129 - .L_128)
.L_128:
        /*003c*/ 	.word	0x00000000
        /*0040*/ 	.short	0x0000
        /*0042*/ 	.short	0x0000
        /*0044*/ 	.byte	0x00, 0xf5, 0x21, 0x00


	//----- nvinfo : EIATTR_SPARSE_MMA_MASK
	.align		4
.L_129:
        /*0048*/ 	.byte	0x03, 0x50
        /*004a*/ 	.short	0x0000


	//----- nvinfo : EIATTR_MAXREG_COUNT
	.align		4
        /*004c*/ 	.byte	0x03, 0x1b
        /*004e*/ 	.short	0x00ff


	//----- nvinfo : EIATTR_NUM_BARRIERS
	.align		4
        /*0050*/ 	.byte	0x02, 0x4c
        /*0052*/ 	.byte	0x01
	.zero		1


	//----- nvinfo : EIATTR_MERCURY_ISA_VERSION
	.align		4
        /*0054*/ 	.byte	0x03, 0x5f
        /*0056*/ 	.short	0x0101


	//----- nvinfo : EIATTR_VRC_CTA_INIT_COUNT
	.align		4
        /*0058*/ 	.byte	0x02, 0x4a
	.zero		1
	.zero		1


	//----- nvinfo : EIATTR_EXIT_INSTR_OFFSETS
	.align		4
        /*005c*/ 	.byte	0x04, 0x1c
        /*005e*/ 	.short	(.L_131 - .L_130)


	//   ....[0]....
.L_130:
        /*0060*/ 	.word	0x00000960


	//   ....[1]....
        /*0064*/ 	.word	0x000009b0


	//----- nvinfo : EIATTR_CRS_STACK_SIZE
	.align		4
.L_131:
        /*0068*/ 	.byte	0x04, 0x1e
        /*006a*/ 	.short	(.L_133 - .L_132)
.L_132:
        /*006c*/ 	.word	0x00000000


	//----- nvinfo : EIATTR_CBANK_PARAM_SIZE
	.align		4
.L_133:
        /*0070*/ 	.byte	0x03, 0x19
        /*0072*/ 	.short	0x001c


	//----- nvinfo : EIATTR_PARAM_CBANK
	.align		4
        /*0074*/ 	.byte	0x04, 0x0a
        /*0076*/ 	.short	(.L_135 - .L_134)
	.align		4
.L_134:
        /*0078*/ 	.word	index@(.nv.constant0._Z24vector_dot_product_gpu_1PfS_S_i)
        /*007c*/ 	.short	0x0380
        /*007e*/ 	.short	0x001c


	//----- nvinfo : EIATTR_SW_WAR
	.align		4
.L_135:
        /*0080*/ 	.byte	0x04, 0x36
        /*0082*/ 	.short	(.L_137 - .L_136)
.L_136:
        /*0084*/ 	.word	0x00000008
.L_137:


//--------------------- .nv.callgraph             --------------------------
	.section	.nv.callgraph,"",@"SHT_CUDA_CALLGRAPH"
	.align	4
	.sectionentsize	8
	.align		4
        /*0000*/ 	.word	0x00000000
	.align		4
        /*0004*/ 	.word	0xffffffff
	.align		4
        /*0008*/ 	.word	0x00000000
	.align		4
        /*000c*/ 	.word	0xfffffffe
	.align		4
        /*0010*/ 	.word	0x00000000
	.align		4
        /*0014*/ 	.word	0xfffffffd
	.align		4
        /*0018*/ 	.word	0x00000000
	.align		4
        /*001c*/ 	.word	0xfffffffc


//--------------------- .text._Z24vector_dot_product_gpu_5PfS_S_i --------------------------
	.section	.text._Z24vector_dot_product_gpu_5PfS_S_i,"ax",@progbits
	.align	128
        .global         _Z24vector_dot_product_gpu_5PfS_S_i
        .type           _Z24vector_dot_product_gpu_5PfS_S_i,@function
        .size           _Z24vector_dot_product_gpu_5PfS_S_i,(.L_x_40 - _Z24vector_dot_product_gpu_5PfS_S_i)
        .other          _Z24vector_dot_product_gpu_5PfS_S_i,@"STO_CUDA_ENTRY STV_DEFAULT"
_Z24vector_dot_product_gpu_5PfS_S_i:
.text._Z24vector_dot_product_gpu_5PfS_S_i:
[----:B------:R-:W-:Y:S01]  /*0000*/  LDC R1, c[0x0][0x37c] ;  /* 0x0000df00ff017b82 */ /* 0x000fe20000000800 */
[----:B------:R-:W0:Y:S07]  /*0010*/  S2R R0, SR_TID.X ;  /* 0x0000000000007919 */ /* 0x000e2e0000002100 */
[----:B------:R-:W0:Y:S01]  /*0020*/  S2UR UR4, SR_CTAID.X ;  /* 0x00000000000479c3 */ /* 0x000e220000002500 */
[----:B------:R-:W1:Y:S01]  /*0030*/  LDCU.64 UR6, c[0x0][0x358] ;  /* 0x00006b00ff0677ac */ /* 0x000e620008000a00 */
[----:B------:R-:W-:Y:S01]  /*0040*/  BSSY.RECONVERGENT B0, `(.L_x_0) ;  /* 0x000005e000007945 */ /* 0x000fe20003800200 */
[----:B------:R-:W-:Y:S01]  /*0050*/  CS2R R2, SRZ ;  /* 0x0000000000027805 */ /* 0x000fe2000001ff00 */
[----:B------:R-:W2:Y:S04]  /*0060*/  LDCU UR8, c[0x0][0x398] ;  /* 0x00007300ff0877ac */ /* 0x000ea80008000800 */
[----:B------:R-:W3:Y:S01]  /*0070*/  LDC R9, c[0x0][0x360] ;  /* 0x0000d800ff097b82 */ /* 0x000ee20000000800 */
[----:B------:R-:W4:Y:S01]  /*0080*/  LDCU UR5, c[0x0][0x370] ;  /* 0x00006e00ff0577ac */ /* 0x000f220008000800 */
[----:B0-----:R-:W-:Y:S01]  /*0090*/  LOP3.LUT P0, RZ, R0, UR4, RZ, 0xfc, !PT ;  /* 0x0000000400ff7c12 */ /* 0x001fe2000f80fcff */
[----:B---3--:R-:W-:-:S02]  /*00a0*/  IMAD R5, R9, UR4, R0 ;  /* 0x0000000409057c24 */ /* 0x008fc4000f8e0200 */
[----:B----4-:R-:W-:-:S10]  /*00b0*/  IMAD R4, R9, UR5, RZ ;  /* 0x0000000509047c24 */ /* 0x010fd4000f8e02ff */
[----:B------:R-:W1:Y:S02]  /*00c0*/  @!P0 LDC.64 R6, c[0x0][0x390] ;  /* 0x0000e400ff068b82 */ /* 0x000e640000000a00 */
[----:B-1----:R0:W-:Y:S01]  /*00d0*/  @!P0 STG.E desc[UR6][R6.64], RZ ;  /* 0x000000ff06008986 */ /* 0x0021e2000c101906 */
[----:B--2---:R-:W-:-:S13]  /*00e0*/  ISETP.GE.AND P0, PT, R5, UR8, PT ;  /* 0x0000000805007c0c */ /* 0x004fda000bf06270 */
[----:B0-----:R-:W-:Y:S05]  /*00f0*/  @P0 BRA `(.L_x_1) ;  /* 0x0000000400480947 */ /* 0x001fea0003800000 */
[----:B------:R-:W0:Y:S01]  /*0100*/  I2F.U32.RP R9, R4 ;  /* 0x0000000400097306 */ /* 0x000e220000209000 */
[C---:B------:R-:W-:Y:S01]  /*0110*/  IADD3 R6, PT, PT, R4.reuse, R5, RZ ;  /* 0x0000000504067210 */ /* 0x040fe20007ffe0ff */
[----:B------:R-:W-:Y:S01]  /*0120*/  IMAD.MOV R11, RZ, RZ, -R4 ;  /* 0x000000ffff0b7224 */ /* 0x000fe200078e0a04 */
[----:B------:R-:W-:Y:S01]  /*0130*/  ISETP.NE.U32.AND P2, PT, R4, RZ, PT ;  /* 0x000000ff0400720c */ /* 0x000fe20003f45070 */
[----:B------:R-:W-:Y:S01]  /*0140*/  BSSY.RECONVERGENT B1, `(.L_x_2) ;  /* 0x000002b000017945 */ /* 0x000fe20003800200 */
[C---:B------:R-:W-:Y:S02]  /*0150*/  ISETP.GE.AND P0, PT, R6.reuse, UR8, PT ;  /* 0x0000000806007c0c */ /* 0x040fe4000bf06270 */
[----:B------:R-:W-:Y:S02]  /*0160*/  VIMNMX R7, PT, PT, R6, UR8, !PT ;  /* 0x0000000806077c48 */ /* 0x000fe4000ffe0100 */
[----:B------:R-:W-:-:S04]  /*0170*/  SEL R8, RZ, 0x1, P0 ;  /* 0x00000001ff087807 */ /* 0x000fc80000000000 */
[----:B------:R-:W-:Y:S01]  /*0180*/  IADD3 R7, PT, PT, R7, -R6, -R8 ;  /* 0x8000000607077210 */ /* 0x000fe20007ffe808 */
[----:B0-----:R-:W0:Y:S02]  /*0190*/  MUFU.RCP R9, R9 ;  /* 0x0000000900097308 */ /* 0x001e240000001000 */
[----:B0-----:R-:W-:-:S06]  /*01a0*/  VIADD R2, R9, 0xffffffe ;  /* 0x0ffffffe09027836 */ /* 0x001fcc0000000000 */
[----:B------:R0:W1:Y:S02]  /*01b0*/  F2I.FTZ.U32.TRUNC.NTZ R3, R2 ;  /* 0x0000000200037305 */ /* 0x000064000021f000 */
[----:B0-----:R-:W-:Y:S02]  /*01c0*/  IMAD.MOV.U32 R2, RZ, RZ, RZ ;  /* 0x000000ffff027224 */ /* 0x001fe400078e00ff */
[----:B-1----:R-:W-:-:S04]  /*01d0*/  IMAD R11, R11, R3, RZ ;  /* 0x000000030b0b7224 */ /* 0x002fc800078e02ff */
[----:B------:R-:W-:-:S06]  /*01e0*/  IMAD.HI.U32 R10, R3, R11, R2 ;  /* 0x0000000b030a7227 */ /* 0x000fcc00078e0002 */
[----:B------:R-:W-:-:S04]  /*01f0*/  IMAD.HI.U32 R3, R10, R7, RZ ;  /* 0x000000070a037227 */ /* 0x000fc800078e00ff */
[----:B------:R-:W-:-:S04]  /*0200*/  IMAD.MOV R2, RZ, RZ, -R3 ;  /* 0x000000ffff027224 */ /* 0x000fc800078e0a03 */
[----:B------:R-:W-:-:S05]  /*0210*/  IMAD R7, R4, R2, R7 ;  /* 0x0000000204077224 */ /* 0x000fca00078e0207 */
[----:B------:R-:W-:-:S13]  /*0220*/  ISETP.GE.U32.AND P0, PT, R7, R4, PT ;  /* 0x000000040700720c */ /* 0x000fda0003f06070 */
[----:B------:R-:W-:Y:S01]  /*0230*/  @P0 IADD3 R7, PT, PT, -R4, R7, RZ ;  /* 0x0000000704070210 */ /* 0x000fe20007ffe1ff */
[----:B------:R-:W-:-:S03]  /*0240*/  @P0 VIADD R3, R3, 0x1 ;  /* 0x0000000103030836 */ /* 0x000fc60000000000 */
[----:B------:R-:W-:-:S13]  /*0250*/  ISETP.GE.U32.AND P1, PT, R7, R4, PT ;  /* 0x000000040700720c */ /* 0x000fda0003f26070 */
[----:B------:R-:W-:Y:S01]  /*0260*/  @P1 VIADD R3, R3, 0x1 ;  /* 0x0000000103031836 */ /* 0x000fe20000000000 */
[----:B------:R-:W-:-:S04]  /*0270*/  @!P2 LOP3.LUT R3, RZ, R4, RZ, 0x33, !PT ;  /* 0x00000004ff03a212 */ /* 0x000fc800078e33ff */
[----:B------:R-:W-:-:S04]  /*0280*/  IADD3 R10, PT, PT, R8, R3, RZ ;  /* 0x00000003080a7210 */ /* 0x000fc80007ffe0ff */
[C---:B------:R-:W-:Y:S02]  /*0290*/  LOP3.LUT R2, R10.reuse, 0x3, RZ, 0xc0, !PT ;  /* 0x000000030a027812 */ /* 0x040fe400078ec0ff */
[----:B------:R-:W-:Y:S02]  /*02a0*/  ISETP.GE.U32.AND P1, PT, R10, 0x3, PT ;  /* 0x000000030a00780c */ /* 0x000fe40003f26070 */
[----:B------:R-:W-:Y:S02]  /*02b0*/  ISETP.NE.AND P0, PT, R2, 0x3, PT ;  /* 0x000000030200780c */ /* 0x000fe40003f05270 */
[----:B------:R-:W-:-:S11]  /*02c0*/  CS2R R2, SRZ ;  /* 0x0000000000027805 */ /* 0x000fd6000001ff00 */
[----:B------:R-:W-:Y:S05]  /*02d0*/  @!P0 BRA `(.L_x_3) ;  /* 0x0000000000448947 */ /* 0x000fea0003800000 */
[----:B------:R-:W0:Y:S01]  /*02e0*/  LDC.64 R6, c[0x0][0x380] ;  /* 0x0000e000ff067b82 */ /* 0x000e220000000a00 */
[----:B------:R-:W-:-:S05]  /*02f0*/  VIADD R2, R10, 0x1 ;  /* 0x000000010a027836 */ /* 0x000fca0000000000 */
[----:B------:R-:W-:Y:S02]  /*0300*/  LOP3.LUT R10, R2, 0x3, RZ, 0xc0, !PT ;  /* 0x00000003020a7812 */ /* 0x000fe400078ec0ff */
[----:B------:R-:W-:Y:S01]  /*0310*/  CS2R R2, SRZ ;  /* 0x0000000000027805 */ /* 0x000fe2000001ff00 */
[----:B------:R-:W1:Y:S02]  /*0320*/  LDC.64 R8, c[0x0][0x388] ;  /* 0x0000e200ff087b82 */ /* 0x000e640000000a00 */
[----:B------:R-:W-:-:S07]  /*0330*/  IMAD.MOV R16, RZ, RZ, -R10 ;  /* 0x000000ffff107224 */ /* 0x000fce00078e0a0a */
.L_x_4:
[----:B-1----:R-:W-:-:S04]  /*0340*/  IMAD.WIDE R10, R5, 0x4, R8 ;  /* 0x00000004050a7825 */ /* 0x002fc800078e0208 */
[----:B0-----:R-:W-:Y:S02]  /*0350*/  IMAD.WIDE R12, R5, 0x4, R6 ;  /* 0x00000004050c7825 */ /* 0x001fe400078e0206 */
[----:B------:R-:W2:Y:S04]  /*0360*/  LDG.E R11, desc[UR6][R10.64] ;  /* 0x000000060a0b7981 */ /* 0x000ea8000c1e1900 */
[----:B------:R-:W2:Y:S01]  /*0370*/  LDG.E R12, desc[UR6][R12.64] ;  /* 0x000000060c0c7981 */ /* 0x000ea2000c1e1900 */
[----:B------:R-:W-:Y:S01]  /*0380*/  IADD3 R16, PT, PT, R16, 0x1, RZ ;  /* 0x0000000110107810 */ /* 0x000fe20007ffe0ff */
[----:B------:R-:W-:-:S03]  /*0390*/  IMAD.IADD R5, R4, 0x1, R5 ;  /* 0x0000000104057824 */ /* 0x000fc600078e0205 */
[----:B------:R-:W-:Y:S01]  /*03a0*/  ISETP.NE.AND P0, PT, R16, RZ, PT ;  /* 0x000000ff1000720c */ /* 0x000fe20003f05270 */
[----:B--2---:R-:W-:-:S06]  /*03b0*/  FMUL R14, R12, R11 ;  /* 0x0000000b0c0e7220 */ /* 0x004fcc0000400000 */
[----:B------:R-:W0:Y:S02]  /*03c0*/  F2F.F64.F32 R14, R14 ;  /* 0x0000000e000e7310 */ /* 0x000e240000201800 */
[----:B0-----:R-:W-:-:S04]  /*03d0*/  DADD R2, R14, R2 ;  /* 0x000000000e027229 */ /* 0x001fc80000000002 */
[----:B------:R-:W-:Y:S07]  /*03e0*/  @P0 BRA `(.L_x_4) ;  /* 0xfffffffc00d40947 */ /* 0x000fee000383ffff */
.L_x_3:
[----:B------:R-:W-:Y:S05]  /*03f0*/  BSYNC.RECONVERGENT B1 ;  /* 0x0000000000017941 */ /* 0x000fea0003800200 */
.L_x_2:
[----:B------:R-:W-:Y:S05]  /*0400*/  @!P1 BRA `(.L_x_1) ;  /* 0x0000000000849947 */ /* 0x000fea0003800000 */
.L_x_5:
[----:B------:R-:W0:Y:S08]  /*0410*/  LDC.64 R6, c[0x0][0x380] ;  /* 0x0000e000ff067b82 */ /* 0x000e300000000a00 */
[----:B------:R-:W1:Y:S01]  /*0420*/  LDC.64 R8, c[0x0][0x388] ;  /* 0x0000e200ff087b82 */ /* 0x000e620000000a00 */
[----:B0-----:R-:W-:-:S05]  /*0430*/  IMAD.WIDE R16, R5, 0x4, R6 ;  /* 0x0000000405107825 */ /* 0x001fca00078e0206 */
[----:B------:R0:W2:Y:S01]  /*0440*/  LDG.E R20, desc[UR6][R16.64] ;  /* 0x0000000610147981 */ /* 0x0000a2000c1e1900 */
[----:B-1----:R-:W-:-:S05]  /*0450*/  IMAD.WIDE R18, R5, 0x4, R8 ;  /* 0x0000000405127825 */ /* 0x002fca00078e0208 */
[----:B------:R-:W2:Y:S01]  /*0460*/  LDG.E R21, desc[UR6][R18.64] ;  /* 0x0000000612157981 */ /* 0x000ea2000c1e1900 */
[----:B------:R-:W-:-:S04]  /*0470*/  IMAD.WIDE R6, R4, 0x4, R16 ;  /* 0x0000000404067825 */ /* 0x000fc800078e0210 */
[C---:B------:R-:W-:Y:S01]  /*0480*/  IMAD.WIDE R8, R4.reuse, 0x4, R18 ;  /* 0x0000000404087825 */ /* 0x040fe200078e0212 */
[----:B------:R1:W3:Y:S04]  /*0490*/  LDG.E R22, desc[UR6][R6.64] ;  /* 0x0000000606167981 */ /* 0x0002e8000c1e1900 */
[----:B------:R-:W3:Y:S01]  /*04a0*/  LDG.E R23, desc[UR6][R8.64] ;  /* 0x0000000608177981 */ /* 0x000ee2000c1e1900 */
[----:B------:R-:W-:-:S04]  /*04b0*/  IMAD.WIDE R10, R4, 0x4, R6 ;  /* 0x00000004040a7825 */ /* 0x000fc800078e0206 */
[C---:B------:R-:W-:Y:S01]  /*04c0*/  IMAD.WIDE R12, R4.reuse, 0x4, R8 ;  /* 0x00000004040c7825 */ /* 0x040fe200078e0208 */
[----:B------:R-:W4:Y:S04]  /*04d0*/  LDG.E R24, desc[UR6][R10.64] ;  /* 0x000000060a187981 */ /* 0x000f28000c1e1900 */
[----:B------:R-:W4:Y:S01]  /*04e0*/  LDG.E R25, desc[UR6][R12.64] ;  /* 0x000000060c197981 */ /* 0x000f22000c1e1900 */
[----:B------:R-:W-:-:S04]  /*04f0*/  IMAD.WIDE R14, R4, 0x4, R10 ;  /* 0x00000004040e7825 */ /* 0x000fc800078e020a */
[C---:B0-----:R-:W-:Y:S02]  /*0500*/  IMAD.WIDE R16, R4.reuse, 0x4, R12 ;  /* 0x0000000404107825 */ /* 0x041fe400078e020c */
[----:B------:R-:W5:Y:S04]  /*0510*/  LDG.E R14, desc[UR6][R14.64] ;  /* 0x000000060e0e7981 */ /* 0x000f68000c1e1900 */
[----:B------:R-:W5:Y:S01]  /*0520*/  LDG.E R17, desc[UR6][R16.64] ;  /* 0x0000000610117981 */ /* 0x000f62000c1e1900 */
[----:B------:R-:W-:-:S04]  /*0530*/  LEA R5, R4, R5, 0x2 ;  /* 0x0000000504057211 */ /* 0x000fc800078e10ff */
[----:B------:R-:W-:Y:S01]  /*0540*/  ISETP.GE.AND P0, PT, R5, UR8, PT ;  /* 0x0000000805007c0c */ /* 0x000fe2000bf06270 */
[----:B--2---:R-:W-:-:S04]  /*0550*/  FMUL R20, R20, R21 ;  /* 0x0000001514147220 */ /* 0x004fc80000400000 */
[----:B-1----:R-:W0:Y:S01]  /*0560*/  F2F.F64.F32 R6, R20 ;  /* 0x0000001400067310 */ /* 0x002e220000201800 */
[----:B---3--:R-:W-:-:S07]  /*0570*/  FMUL R22, R22, R23 ;  /* 0x0000001716167220 */ /* 0x008fce0000400000 */
[----:B------:R-:W1:Y:S01]  /*0580*/  F2F.F64.F32 R8, R22 ;  /* 0x0000001600087310 */ /* 0x000e620000201800 */
[----:B----4-:R-:W-:Y:S01]  /*0590*/  FMUL R24, R24, R25 ;  /* 0x0000001918187220 */ /* 0x010fe20000400000 */
[----:B0-----:R-:W-:-:S06]  /*05a0*/  DADD R6, R6, R2 ;  /* 0x0000000006067229 */ /* 0x001fcc0000000002 */
[----:B------:R-:W0:Y:S01]  /*05b0*/  F2F.F64.F32 R2, R24 ;  /* 0x0000001800027310 */ /* 0x000e220000201800 */
[----:B-----5:R-:W-:Y:S01]  /*05c0*/  FMUL R10, R14, R17 ;  /* 0x000000110e0a7220 */ /* 0x020fe20000400000 */
[----:B-1----:R-:W-:-:S06]  /*05d0*/  DADD R6, R6, R8 ;  /* 0x0000000006067229 */ /* 0x002fcc0000000008 */
[----:B------:R-:W1:Y:S02]  /*05e0*/  F2F.F64.F32 R8, R10 ;  /* 0x0000000a00087310 */ /* 0x000e640000201800 */
[----:B0-----:R-:W-:-:S08]  /*05f0*/  DADD R2, R6, R2 ;  /* 0x0000000006027229 */ /* 0x001fd00000000002 */
[----:B-1----:R-:W-:Y:S01]  /*0600*/  DADD R2, R2, R8 ;  /* 0x0000000002027229 */ /* 0x002fe20000000008 */
[----:B------:R-:W-:Y:S10]  /*0610*/  @!P0 BRA `(.L_x_5) ;  /* 0xfffffffc007c8947 */ /* 0x000ff4000383ffff */
.L_x_1:
[----:B------:R-:W-:Y:S05]  /*0620*/  BSYNC.RECONVERGENT B0 ;  /* 0x0000000000007941 */ /* 0x000fea0003800200 */
.L_x_0:
[----:B------:R-:W0:Y:S01]  /*0630*/  S2UR UR5, SR_CgaCtaId ;  /* 0x00000000000579c3 */ /* 0x000e220000008800 */
[----:B------:R-:W-:Y:S01]  /*0640*/  UMOV UR4, 0x400 ;  /* 0x0000040000047882 */ /* 0x000fe20000000000 */
[C---:B------:R-:W-:Y:S02]  /*0650*/  ISETP.GT.U32.AND P0, PT, R0.reuse, 0x3f, PT ;  /* 0x0000003f0000780c */ /* 0x040fe40003f04070 */
[----:B------:R-:W-:Y:S01]  /*0660*/  ISETP.GT.U32.AND P1, PT, R0, 0x1f, PT ;  /* 0x0000001f0000780c */ /* 0x000fe20003f24070 */
[----:B0-----:R-:W-:-:S06]  /*0670*/  ULEA UR4, UR5, UR4, 0x18 ;  /* 0x0000000405047291 */ /* 0x001fcc000f8ec0ff */
[----:B------:R-:W-:-:S05]  /*0680*/  LEA R5, R0, UR4, 0x3 ;  /* 0x0000000400057c11 */ /* 0x000fca000f8e18ff */
[----:B------:R-:W-:Y:S01]  /*0690*/  STS.64 [R5], R2 ;  /* 0x0000000205007388 */ /* 0x000fe20000000a00 */
[----:B------:R-:W-:Y:S06]  /*06a0*/  BAR.SYNC.DEFER_BLOCKING 0x0 ;  /* 0x0000000000007b1d */ /* 0x000fec0000010000 */
[----:B------:R-:W-:Y:S04]  /*06b0*/  @!P0 LDS.64 R6, [R5+0x200] ;  /* 0x0002000005068984 */ /* 0x000fe80000000a00 */
[----:B------:R-:W0:Y:S02]  /*06c0*/  @!P0 LDS.64 R8, [R5] ;  /* 0x0000000005088984 */ /* 0x000e240000000a00 */
[----:B0-----:R-:W-:-:S07]  /*06d0*/  @!P0 DADD R6, R6, R8 ;  /* 0x0000000006068229 */ /* 0x001fce0000000008 */
[----:B------:R-:W-:Y:S01]  /*06e0*/  @!P0 STS.64 [R5], R6 ;  /* 0x0000000605008388 */ /* 0x000fe20000000a00 */
[----:B------:R-:W-:Y:S01]  /*06f0*/  BAR.SYNC.DEFER_BLOCKING 0x0 ;  /* 0x0000000000007b1d */ /* 0x000fe20000010000 */
[----:B------:R-:W-:-:S05]  /*0700*/  ISETP.GT.U32.AND P0, PT, R0, 0xf, PT ;  /* 0x0000000f0000780c */ /* 0x000fca0003f04070 */
        /* <DEDUP_REMOVED lines=23> */
[----:B------:R-:W-:-:S05]  /*0880*/  ISETP.NE.AND P0, PT, R0, RZ, PT ;  /* 0x000000ff0000720c */ /* 0x000fca0003f05270 */
[----:B------:R-:W-:Y:S04]  /*0890*/  @!P1 LDS.64 R2, [R5+0x10] ;  /* 0x0000100005029984 */ /* 0x000fe80000000a00 */
[----:B------:R-:W0:Y:S02]  /*08a0*/  @!P1 LDS.64 R10, [R5] ;  /* 0x00000000050a9984 */ /* 0x000e240000000a00 */
[----:B0-----:R-:W-:-:S07]  /*08b0*/  @!P1 DADD R2, R2, R10 ;  /* 0x0000000002029229 */ /* 0x001fce000000000a */
[----:B------:R-:W-:Y:S01]  /*08c0*/  @!P1 STS.64 [R5], R2 ;  /* 0x0000000205009388 */ /* 0x000fe20000000a00 */
[----:B------:R-:W-:Y:S06]  /*08d0*/  BAR.SYNC.DEFER_BLOCKING 0x0 ;  /* 0x0000000000007b1d */ /* 0x000fec0000010000 */
[----:B------:R-:W-:Y:S04]  /*08e0*/  @!P0 LDS.64 R6, [UR4+0x8] ;  /* 0x00000804ff068984 */ /* 0x000fe80008000a00 */
[----:B------:R-:W0:Y:S02]  /*08f0*/  @!P0 LDS.64 R10, [R5] ;  /* 0x00000000050a8984 */ /* 0x000e240000000a00 */
[----:B0-----:R-:W-:-:S07]  /*0900*/  @!P0 DADD R6, R6, R10 ;  /* 0x0000000006068229 */ /* 0x001fce000000000a */
[----:B------:R0:W-:Y:S01]  /*0910*/  @!P0 STS.64 [R5], R6 ;  /* 0x0000000605008388 */ /* 0x0001e20000000a00 */
[----:B------:R-:W-:Y:S06]  /*0920*/  BAR.SYNC.DEFER_BLOCKING 0x0 ;  /* 0x0000000000007b1d */ /* 0x000fec0000010000 */
[----:B------:R-:W-:Y:S05]  /*0930*/  @P0 EXIT ;  /* 0x000000000000094d */ /* 0x000fea0003800000 */
[----:B------:R-:W1:Y:S01]  /*0940*/  LDS.64 R2, [UR4] ;  /* 0x00000004ff027984 */ /* 0x000e620008000a00 */
[----:B0-----:R-:W0:Y:S01]  /*0950*/  LDC.64 R4, c[0x0][0x390] ;  /* 0x0000e400ff047b82 */ /* 0x001e220000000a00 */
[----:B-1----:R-:W0:Y:S02]  /*0960*/  F2F.F32.F64 R3, R2 ;  /* 0x0000000200037310 */ /* 0x002e240000301000 */
[----:B0-----:R-:W-:Y:S01]  /*0970*/  REDG.E.ADD.F32.FTZ.RN.STRONG.GPU desc[UR6][R4.64], R3 ;  /* 0x00000003040079a6 */ /* 0x001fe2000c12f306 */
[----:B------:R-:W-:Y:S05]  /*0980*/  EXIT ;  /* 0x000000000000794d */ /* 0x000fea0003800000 */
.L_x_6:
[----:B------:R-:W-:-:S00]  /*0990*/  BRA `(.L_x_6) ;  /* 0xfffffffc00fc7947 */ /* 0x000fc0000383ffff */
[----:B------:R-:W-:-:S00]  /*09a0*/  NOP ;  /* 0x0000000000007918 */ /* 0x000fc00000000000 */
        /* <DEDUP_REMOVED lines=13> */
.L_x_40:


//--------------------- .text._Z26vector_dot_product_gpu_5_0PfS_S_i --------------------------
	.section	.text._Z26vector_dot_product_gpu_5_0PfS_S_i,"ax",@progbits
	.align	128
        .global         _Z26vector_dot_product_gpu_5_0PfS_S_i
        .type           _Z26vector_dot_product_gpu_5_0PfS_S_i,@function
        .size           _Z26vector_dot_product_gpu_5_0PfS_S_i,(.L_x_41 - _Z26vector_dot_product_gpu_5_0PfS_S_i)
        .other          _Z26vector_dot_product_gpu_5_0PfS_S_i,@"STO_CUDA_ENTRY STV_DEFAULT"
_Z26vector_dot_product_gpu_5_0PfS_S_i:
.text._Z26vector_dot_product_gpu_5_0PfS_S_i:
[----:B------:R-:W-:Y:S01]  /*0000*/  LDC R1, c[0x0][0x37c] ;  /* 0x0000df00ff017b82 */ /* 0x000fe20000000800 */
[----:B------:R-:W0:Y:S07]  /*0010*/  S2R R0, SR_TID.X ;  /* 0x0000000000007919 */ /* 0x000e2e0000002100 */
[----:B------:R-:W0:Y:S01]  /*0020*/  S2UR UR6, SR_CTAID.X ;  /* 0x00000000000679c3 */ /* 0x000e220000002500 */
[----:B------:R-:W1:Y:S01]  /*0030*/  LDCU.64 UR4, c[0x0][0x358] ;  /* 0x00006b00ff0477ac */ /* 0x000e620008000a00 */
[----:B------:R-:W-:Y:S01]  /*0040*/  BSSY.RECONVERGENT B0, `(.L_x_7) ;  /* 0x0000061000007945 */ /* 0x000fe20003800200 */
[----:B------:R-:W-:Y:S01]  /*0050*/  HFMA2 R5, -RZ, RZ, 0, 0 ;  /* 0x00000000ff057431 */ /* 0x000fe200000001ff */
[----:B------:R-:W2:Y:S04]  /*0060*/  LDCU UR8, c[0x0][0x398] ;  /* 0x00007300ff0877ac */ /* 0x000ea80008000800 */
[----:B------:R-:W3:Y:S01]  /*0070*/  LDC R7, c[0x0][0x360] ;  /* 0x0000d800ff077b82 */ /* 0x000ee20000000800 */
[----:B------:R-:W4:Y:S01]  /*0080*/  LDCU UR7, c[0x0][0x370] ;  /* 0x00006e00ff0777ac */ /* 0x000f220008000800 */
[----:B0-----:R-:W-:-:S13]  /*0090*/  LOP3.LUT P0, RZ, R0, UR6, RZ, 0xfc, !PT ;  /* 0x0000000600ff7c12 */ /* 0x001fda000f80fcff */
[----:B------:R-:W1:Y:S02]  /*00a0*/  @!P0 LDC.64 R2, c[0x0][0x390] ;  /* 0x0000e400ff028b82 */ /* 0x000e640000000a00 */
[----:B-1----:R3:W-:Y:S02]  /*00b0*/  @!P0 STG.E desc[UR4][R2.64], RZ ;  /* 0x000000ff02008986 */ /* 0x0027e4000c101904 */
[C---:B---3--:R-:W-:Y:S02]  /*00c0*/  IMAD R3, R7.reuse, UR6, R0 ;  /* 0x0000000607037c24 */ /* 0x048fe4000f8e0200 */
[----:B----4-:R-:W-:-:S03]  /*00d0*/  IMAD R0, R7, UR7, RZ ;  /* 0x0000000707007c24 */ /* 0x010fc6000f8e02ff */
[----:B--2---:R-:W-:-:S13]  /*00e0*/  ISETP.GE.AND P0, PT, R3, UR8, PT ;  /* 0x0000000803007c0c */ /* 0x004fda000bf06270 */
[----:B------:R-:W-:Y:S05]  /*00f0*/  @P0 BRA `(.L_x_8) ;  /* 0x0000000400540947 */ /* 0x000fea0003800000 */
[----:B------:R-:W0:Y:S01]  /*0100*/  I2F.U32.RP R8, R0 ;  /* 0x0000000000087306 */ /* 0x000e220000209000 */
[C---:B------:R-:W-:Y:S01]  /*0110*/  IMAD.IADD R2, R0.reuse, 0x1, R3 ;  /* 0x0000000100027824 */ /* 0x040fe200078e0203 */
[----:B------:R-:W-:Y:S01]  /*0120*/  IADD3 R9, PT, PT, RZ, -R0, RZ ;  /* 0x80000000ff097210 */ /* 0x000fe20007ffe0ff */
[----:B------:R-:W-:Y:S01]  /*0130*/  BSSY.RECONVERGENT B1, `(.L_x_9) ;  /* 0x000002c000017945 */ /* 0x000fe20003800200 */
[----:B------:R-:W-:Y:S02]  /*0140*/  ISETP.NE.U32.AND P2, PT, R0, RZ, PT ;  /* 0x000000ff0000720c */ /* 0x000fe40003f45070 */
[C---:B------:R-:W-:Y:S02]  /*0150*/  ISETP.GE.AND P0, PT, R2.reuse, UR8, PT ;  /* 0x0000000802007c0c */ /* 0x040fe4000bf06270 */
[----:B------:R-:W-:Y:S02]  /*0160*/  VIMNMX R7, PT, PT, R2, UR8, !PT ;  /* 0x0000000802077c48 */ /* 0x000fe4000ffe0100 */
[----:B------:R-:W-:-:S04]  /*0170*/  SEL R6, RZ, 0x1, P0 ;  /* 0x00000001ff067807 */ /* 0x000fc80000000000 */
[----:B------:R-:W-:Y:S01]  /*0180*/  IADD3 R7, PT, PT, R7, -R2, -R6 ;  /* 0x8000000207077210 */ /* 0x000fe20007ffe806 */
[----:B0-----:R-:W0:Y:S02]  /*0190*/  MUFU.RCP R8, R8 ;  /* 0x0000000800087308 */ /* 0x001e240000001000 */
[----:B0-----:R-:W-:-:S06]  /*01a0*/  VIADD R4, R8, 0xffffffe ;  /* 0x0ffffffe08047836 */ /* 0x001fcc0000000000 */
[----:B------:R0:W1:Y:S02]  /*01b0*/  F2I.FTZ.U32.TRUNC.NTZ R5, R4 ;  /* 0x0000000400057305 */ /* 0x000064000021f000 */
[----:B0-----:R-:W-:Y:S01]  /*01c0*/  MOV R4, RZ ;  /* 0x000000ff00047202 */ /* 0x001fe20000000f00 */
        /* <DEDUP_REMOVED lines=9> */
[----:B------:R-:W-:Y:S02]  /*0260*/  @P1 IADD3 R5, PT, PT, R5, 0x1, RZ ;  /* 0x0000000105051810 */ /* 0x000fe40007ffe0ff */
[----:B------:R-:W-:-:S05]  /*0270*/  @!P2 LOP3.LUT R5, RZ, R0, RZ, 0x33, !PT ;  /* 0x00000000ff05a212 */ /* 0x000fca00078e33ff */
[----:B------:R-:W-:-:S05]  /*0280*/  IMAD.IADD R2, R6, 0x1, R5 ;  /* 0x0000000106027824 */ /* 0x000fca00078e0205 */
[C---:B------:R-:W-:Y:S02]  /*0290*/  LOP3.LUT R4, R2.reuse, 0x3, RZ, 0xc0, !PT ;  /* 0x0000000302047812 */ /* 0x040fe400078ec0ff */
[----:B------:R-:W-:Y:S02]  /*02a0*/  ISETP.GE.U32.AND P1, PT, R2, 0x3, PT ;  /* 0x000000030200780c */ /* 0x000fe40003f26070 */
[----:B------:R-:W-:Y:S02]  /*02b0*/  ISETP.NE.AND P0, PT, R4, 0x3, PT ;  /* 0x000000030400780c */ /* 0x000fe40003f05270 */
[----:B------:R-:W-:-:S11]  /*02c0*/  CS2R R4, SRZ ;  /* 0x0000000000047805 */ /* 0x000fd6000001ff00 */
[----:B------:R-:W-:Y:S05]  /*02d0*/  @!P0 BRA `(.L_x_10) ;  /* 0x0000000000448947 */ /* 0x000fea0003800000 */
[----:B------:R-:W0:Y:S01]  /*02e0*/  LDC.64 R6, c[0x0][0x380] ;  /* 0x0000e000ff067b82 */ /* 0x000e220000000a00 */
[----:B------:R-:W-:Y:S02]  /*02f0*/  IADD3 R2, PT, PT, R2, 0x1, RZ ;  /* 0x0000000102027810 */ /* 0x000fe40007ffe0ff */
[----:B------:R-:W-:Y:S02]  /*0300*/  CS2R R4, SRZ ;  /* 0x0000000000047805 */ /* 0x000fe4000001ff00 */
[----:B------:R-:W-:-:S03]  /*0310*/  LOP3.LUT R2, R2, 0x3, RZ, 0xc0, !PT ;  /* 0x0000000302027812 */ /* 0x000fc600078ec0ff */
[----:B------:R-:W1:Y:S01]  /*0320*/  LDC.64 R8, c[0x0][0x388] ;  /* 0x0000e200ff087b82 */ /* 0x000e620000000a00 */
[----:B------:R-:W-:-:S07]  /*0330*/  IADD3 R2, PT, PT, -R2, RZ, RZ ;  /* 0x000000ff02027210 */ /* 0x000fce0007ffe1ff */
.L_x_11:
[----:B-1----:R-:W-:-:S04]  /*0340*/  IMAD.WIDE R10, R3, 0x4, R8 ;  /* 0x00000004030a7825 */ /* 0x002fc800078e0208 */
[----:B0-----:R-:W-:Y:S02]  /*0350*/  IMAD.WIDE R12, R3, 0x4, R6 ;  /* 0x00000004030c7825 */ /* 0x001fe400078e0206 */
[----:B------:R-:W2:Y:S04]  /*0360*/  LDG.E R11, desc[UR4][R10.64] ;  /* 0x000000040a0b7981 */ /* 0x000ea8000c1e1900 */
[----:B------:R-:W2:Y:S01]  /*0370*/  LDG.E R12, desc[UR4][R12.64] ;  /* 0x000000040c0c7981 */ /* 0x000ea2000c1e1900 */
[----:B------:R-:W-:Y:S01]  /*0380*/  VIADD R2, R2, 0x1 ;  /* 0x0000000102027836 */ /* 0x000fe20000000000 */
[----:B------:R-:W-:-:S04]  /*0390*/  IADD3 R3, PT, PT, R0, R3, RZ ;  /* 0x0000000300037210 */ /* 0x000fc80007ffe0ff */
[----:B------:R-:W-:Y:S01]  /*03a0*/  ISETP.NE.AND P0, PT, R2, RZ, PT ;  /* 0x000000ff0200720c */ /* 0x000fe20003f05270 */
[----:B--2---:R-:W-:-:S06]  /*03b0*/  FMUL R14, R12, R11 ;  /* 0x0000000b0c0e7220 */ /* 0x004fcc0000400000 */
[----:B------:R-:W0:Y:S02]  /*03c0*/  F2F.F64.F32 R14, R14 ;  /* 0x0000000e000e7310 */ /* 0x000e240000201800 */
[----:B0-----:R-:W-:-:S04]  /*03d0*/  DADD R4, R14, R4 ;  /* 0x000000000e047229 */ /* 0x001fc80000000004 */
[----:B------:R-:W-:Y:S07]  /*03e0*/  @P0 BRA `(.L_x_11) ;  /* 0xfffffffc00d40947 */ /* 0x000fee000383ffff */
.L_x_10:
[----:B------:R-:W-:Y:S05]  /*03f0*/  BSYNC.RECONVERGENT B1 ;  /* 0x0000000000017941 */ /* 0x000fea0003800200 */
.L_x_9:
[----:B------:R-:W-:Y:S04]  /*0400*/  BSSY.RECONVERGENT B1, `(.L_x_12) ;  /* 0x0000023000017945 */ /* 0x000fe80003800200 */
[----:B------:R-:W-:Y:S05]  /*0410*/  @!P1 BRA `(.L_x_13) ;  /* 0x0000000000849947 */ /* 0x000fea0003800000 */
.L_x_14:
        /* <DEDUP_REMOVED lines=33> */
.L_x_13:
[----:B------:R-:W-:Y:S05]  /*0630*/  BSYNC.RECONVERGENT B1 ;  /* 0x0000000000017941 */ /* 0x000fea0003800200 */
.L_x_12:
[----:B------:R0:W1:Y:S02]  /*0640*/  F2F.F32.F64 R5, R4 ;  /* 0x0000000400057310 */ /* 0x0000640000301000 */
.L_x_8:
[----:B------:R-:W-:Y:S05]  /*0650*/  BSYNC.RECONVERGENT B0 ;  /* 0x0000000000007941 */ /* 0x000fea0003800200 */
.L_x_7:
[----:B------:R-:W1:Y:S02]  /*0660*/  LDC.64 R2, c[0x0][0x390] ;  /* 0x0000e400ff027b82 */ /* 0x000e640000000a00 */
[----:B-1----:R-:W-:Y:S01]  /*0670*/  REDG.E.ADD.F32.FTZ.RN.STRONG.GPU desc[UR4][R2.64], R5 ;  /* 0x00000005020079a6 */ /* 0x002fe2000c12f304 */
[----:B------:R-:W-:Y:S05]  /*0680*/  EXIT ;  /* 0x000000000000794d */ /* 0x000fea0003800000 */
.L_x_15:
        /* <DEDUP_REMOVED lines=15> */
.L_x_41:


//--------------------- .text._Z24vector_dot_product_gpu_4PfS_ --------------------------
	.section	.text._Z24vector_dot_product_gpu_4PfS_,"ax",@progbits
	.align	128
        .global         _Z24vector_dot_product_gpu_4PfS_
        .type           _Z24vector_dot_product_gpu_4PfS_,@function
        .size           _Z24vector_dot_product_gpu_4PfS_,(.L_x_42 - _Z24vector_dot_product_gpu_4PfS_)
        .other          _Z24vector_dot_product_gpu_4PfS_,@"STO_CUDA_ENTRY STV_DEFAULT"
_Z24vector_dot_product_gpu_4PfS_:
.text._Z24vector_dot_product_gpu_4PfS_:
[----:B------:R-:W-:Y:S01]  /*0000*/  LDC R1, c[0x0][0x37c] ;  /* 0x0000df00ff017b82 */ /* 0x000fe20000000800 */
[----:B------:R-:W0:Y:S07]  /*0010*/  S2R R9, SR_TID.X ;  /* 0x0000000000097919 */ /* 0x000e2e0000002100 */
[----:B------:R-:W0:Y:S01]  /*0020*/  LDC.64 R2, c[0x0][0x380] ;  /* 0x0000e000ff027b82 */ /* 0x000e220000000a00 */
[----:B------:R-:W1:Y:S01]  /*0030*/  LDCU.64 UR6, c[0x0][0x358] ;  /* 0x00006b00ff0677ac */ /* 0x000e620008000a00 */
[----:B0-----:R-:W-:-:S06]  /*0040*/  IMAD.WIDE.U32 R2, R9, 0x4, R2 ;  /* 0x0000000409027825 */ /* 0x001fcc00078e0002 */
[----:B-1----:R-:W2:Y:S01]  /*0050*/  LDG.E R2, desc[UR6][R2.64] ;  /* 0x0000000602027981 */ /* 0x002ea2000c1e1900 */
[----:B------:R-:W0:Y:S01]  /*0060*/  S2UR UR5, SR_CgaCtaId ;  /* 0x00000000000579c3 */ /* 0x000e220000008800 */
[----:B------:R-:W-:Y:S01]  /*0070*/  UMOV UR4, 0x400 ;  /* 0x0000040000047882 */ /* 0x000fe20000000000 */
[----:B------:R-:W1:Y:S01]  /*0080*/  LDCU UR8, c[0x0][0x360] ;  /* 0x00006c00ff0877ac */ /* 0x000e620008000800 */
[----:B------:R-:W-:Y:S01]  /*0090*/  ISETP.NE.AND P0, PT, R9, RZ, PT ;  /* 0x000000ff0900720c */ /* 0x000fe20003f05270 */
[----:B-1----:R-:W-:Y:S02]  /*00a0*/  UISETP.GE.U32.AND UP0, UPT, UR8, 0x2, UPT ;  /* 0x000000020800788c */ /* 0x002fe4000bf06070 */
[----:B0-----:R-:W-:-:S06]  /*00b0*/  ULEA UR4, UR5, UR4, 0x18 ;  /* 0x0000000405047291 */ /* 0x001fcc000f8ec0ff */
[----:B------:R-:W-:Y:S01]  /*00c0*/  LEA R7, R9, UR4, 0x3 ;  /* 0x0000000409077c11 */ /* 0x000fe2000f8e18ff */
[----:B--2---:R-:W0:Y:S04]  /*00d0*/  F2F.F64.F32 R4, R2 ;  /* 0x0000000200047310 */ /* 0x004e280000201800 */
[----:B0-----:R0:W-:Y:S01]  /*00e0*/  STS.64 [R7], R4 ;  /* 0x0000000407007388 */ /* 0x0011e20000000a00 */
[----:B------:R-:W-:Y:S06]  /*00f0*/  BAR.SYNC.DEFER_BLOCKING 0x0 ;  /* 0x0000000000007b1d */ /* 0x000fec0000010000 */
[----:B------:R-:W-:Y:S05]  /*0100*/  BRA.U !UP0, `(.L_x_16) ;  /* 0x0000000108307547 */ /* 0x000fea000b800000 */
[----:B------:R-:W-:-:S07]  /*0110*/  IMAD.U32 R0, RZ, RZ, UR8 ;  /* 0x00000008ff007e24 */ /* 0x000fce000f8e00ff */
.L_x_17:
[----:B------:R-:W-:-:S04]  /*0120*/  SHF.R.U32.HI R8, RZ, 0x1, R0 ;  /* 0x00000001ff087819 */ /* 0x000fc80000011600 */
[----:B------:R-:W-:-:S13]  /*0130*/  ISETP.GE.U32.AND P1, PT, R9, R8, PT ;  /* 0x000000080900720c */ /* 0x000fda0003f26070 */
[----:B------:R-:W-:Y:S01]  /*0140*/  @!P1 IMAD R6, R8, 0x8, R7 ;  /* 0x0000000808069824 */ /* 0x000fe200078e0207 */
[----:B0-----:R-:W-:Y:S04]  /*0150*/  @!P1 LDS.64 R4, [R7] ;  /* 0x0000000007049984 */ /* 0x001fe80000000a00 */
[----:B------:R-:W0:Y:S02]  /*0160*/  @!P1 LDS.64 R2, [R6] ;  /* 0x0000000006029984 */ /* 0x000e240000000a00 */
[----:B0-----:R-:W-:-:S07]  /*0170*/  @!P1 DADD R2, R2, R4 ;  /* 0x0000000002029229 */ /* 0x001fce0000000004 */
[----:B------:R1:W-:Y:S01]  /*0180*/  @!P1 STS.64 [R7], R2 ;  /* 0x0000000207009388 */ /* 0x0003e20000000a00 */
[----:B------:R-:W-:Y:S01]  /*0190*/  BAR.SYNC.DEFER_BLOCKING 0x0 ;  /* 0x0000000000007b1d */ /* 0x000fe20000010000 */
[----:B------:R-:W-:Y:S01]  /*01a0*/  ISETP.GT.U32.AND P1, PT, R0, 0x3, PT ;  /* 0x000000030000780c */ /* 0x000fe20003f24070 */
[----:B------:R-:W-:-:S12]  /*01b0*/  IMAD.MOV.U32 R0, RZ, RZ, R8 ;  /* 0x000000ffff007224 */ /* 0x000fd800078e0008 */
[----:B-1----:R-:W-:Y:S05]  /*01c0*/  @P1 BRA `(.L_x_17) ;  /* 0xfffffffc00d41947 */ /* 0x002fea000383ffff */
.L_x_16:
[----:B------:R-:W-:Y:S05]  /*01d0*/  @P0 EXIT ;  /* 0x000000000000094d */ /* 0x000fea0003800000 */
[----:B------:R-:W1:Y:S01]  /*01e0*/  S2UR UR5, SR_CgaCtaId ;  /* 0x00000000000579c3 */ /* 0x000e620000008800 */
[----:B------:R-:W-:-:S07]  /*01f0*/  UMOV UR4, 0x400 ;  /* 0x0000040000047882 */ /* 0x000fce0000000000 */
[----:B0-----:R-:W0:Y:S01]  /*0200*/  LDC.64 R4, c[0x0][0x388] ;  /* 0x0000e200ff047b82 */ /* 0x001e220000000a00 */
[----:B-1----:R-:W-:-:S09]  /*0210*/  ULEA UR4, UR5, UR4, 0x18 ;  /* 0x0000000405047291 */ /* 0x002fd2000f8ec0ff */
[----:B------:R-:W1:Y:S02]  /*0220*/  LDS.64 R2, [UR4] ;  /* 0x00000004ff027984 */ /* 0x000e640008000a00 */
[----:B-1----:R-:W0:Y:S02]  /*0230*/  F2F.F32.F64 R3, R2 ;  /* 0x0000000200037310 */ /* 0x002e240000301000 */
[----:B0-----:R-:W-:Y:S01]  /*0240*/  STG.E desc[UR6][R4.64], R3 ;  /* 0x0000000304007986 */ /* 0x001fe2000c101906 */
[----:B------:R-:W-:Y:S05]  /*0250*/  EXIT ;  /* 0x000000000000794d */ /* 0x000fea0003800000 */
.L_x_18:
        /* <DEDUP_REMOVED lines=10> */
.L_x_42:


//--------------------- .text._Z24vector_dot_product_gpu_3PfS_S_i --------------------------
	.section	.text._Z24vector_dot_product_gpu_3PfS_S_i,"ax",@progbits
	.align	128
        .global         _Z24vector_dot_product_gpu_3PfS_S_i
        .type           _Z24vector_dot_product_gpu_3PfS_S_i,@function
        .size           _Z24vector_dot_product_gpu_3PfS_S_i,(.L_x_43 - _Z24vector_dot_product_gpu_3PfS_S_i)
        .other          _Z24vector_dot_product_gpu_3PfS_S_i,@"STO_CUDA_ENTRY STV_DEFAULT"
_Z24vector_dot_product_gpu_3PfS_S_i:
.text._Z24vector_dot_product_gpu_3PfS_S_i:
[----:B------:R-:W-:Y:S01]  /*0000*/  LDC R1, c[0x0][0x37c] ;  /* 0x0000df00ff017b82 */ /* 0x000fe20000000800 */
[----:B------:R-:W0:Y:S01]  /*0010*/  S2R R0, SR_TID.X ;  /* 0x0000000000007919 */ /* 0x000e220000002100 */
[----:B------:R-:W1:Y:S06]  /*0020*/  LDCU UR4, c[0x0][0x360] ;  /* 0x00006c00ff0477ac */ /* 0x000e6c0008000800 */
[----:B------:R-:W1:Y:S01]  /*0030*/  LDC R4, c[0x0][0x370] ;  /* 0x0000dc00ff047b82 */ /* 0x000e620000000800 */
[----:B------:R-:W-:Y:S01]  /*0040*/  BSSY.RECONVERGENT B0, `(.L_x_19) ;  /* 0x000005b000007945 */ /* 0x000fe20003800200 */
[----:B------:R-:W0:Y:S01]  /*0050*/  S2R R5, SR_CTAID.X ;  /* 0x0000000000057919 */ /* 0x000e220000002500 */
[----:B------:R-:W2:Y:S01]  /*0060*/  LDCU UR8, c[0x0][0x398] ;  /* 0x00007300ff0877ac */ /* 0x000ea20008000800 */
[----:B------:R-:W-:Y:S01]  /*0070*/  CS2R R2, SRZ ;  /* 0x0000000000027805 */ /* 0x000fe2000001ff00 */
[----:B------:R-:W3:Y:S01]  /*0080*/  LDCU.64 UR6, c[0x0][0x358] ;  /* 0x00006b00ff0677ac */ /* 0x000ee20008000a00 */
[----:B-1----:R-:W-:-:S02]  /*0090*/  IMAD R4, R4, UR4, RZ ;  /* 0x0000000404047c24 */ /* 0x002fc4000f8e02ff */
[----:B0-----:R-:W-:-:S05]  /*00a0*/  IMAD R7, R5, UR4, R0 ;  /* 0x0000000405077c24 */ /* 0x001fca000f8e0200 */
[----:B--2---:R-:W-:-:S13]  /*00b0*/  ISETP.GE.AND P0, PT, R7, UR8, PT ;  /* 0x0000000807007c0c */ /* 0x004fda000bf06270 */
[----:B---3--:R-:W-:Y:S05]  /*00c0*/  @P0 BRA `(.L_x_20) ;  /* 0x0000000400480947 */ /* 0x008fea0003800000 */
        /* <DEDUP_REMOVED lines=31> */
[----:B------:R-:W-:-:S04]  /*02c0*/  IADD3 R2, PT, PT, R6, 0x1, RZ ;  /* 0x0000000106027810 */ /* 0x000fc80007ffe0ff */
[----:B------:R-:W-:Y:S02]  /*02d0*/  LOP3.LUT R6, R2, 0x3, RZ, 0xc0, !PT ;  /* 0x0000000302067812 */ /* 0x000fe400078ec0ff */
[----:B------:R-:W-:Y:S01]  /*02e0*/  CS2R R2, SRZ ;  /* 0x0000000000027805 */ /* 0x000fe2000001ff00 */
[----:B------:R-:W1:Y:S02]  /*02f0*/  LDC.64 R10, c[0x0][0x388] ;  /* 0x0000e200ff0a7b82 */ /* 0x000e640000000a00 */
[----:B------:R-:W-:-:S07]  /*0300*/  IMAD.MOV R6, RZ, RZ, -R6 ;  /* 0x000000ffff067224 */ /* 0x000fce00078e0a06 */
.L_x_23:
        /* <DEDUP_REMOVED lines=11> */
.L_x_22:
[----:B------:R-:W-:Y:S05]  /*03c0*/  BSYNC.RECONVERGENT B1 ;  /* 0x0000000000017941 */ /* 0x000fea0003800200 */
.L_x_21:
[----:B------:R-:W-:Y:S05]  /*03d0*/  @!P1 BRA `(.L_x_20) ;  /* 0x0000000000849947 */ /* 0x000fea0003800000 */
.L_x_24:
        /* <DEDUP_REMOVED lines=8> */
[----:B------:R-:W3:Y:S04]  /*0460*/  LDG.E R24, desc[UR6][R10.64] ;  /* 0x000000060a187981 */ /* 0x000ee8000c1e1900 */
        /* <DEDUP_REMOVED lines=12> */
[----:B------:R-:W0:Y:S01]  /*0530*/  F2F.F64.F32 R8, R6 ;  /* 0x0000000600087310 */ /* 0x000e220000201800 */
        /* <DEDUP_REMOVED lines=11> */
.L_x_20:
[----:B------:R-:W-:Y:S05]  /*05f0*/  BSYNC.RECONVERGENT B0 ;  /* 0x0000000000007941 */ /* 0x000fea0003800200 */
.L_x_19:
        /* <DEDUP_REMOVED lines=50> */
[----:B0-----:R-:W0:Y:S02]  /*0920*/  LDC.64 R6, c[0x0][0x390] ;  /* 0x0000e400ff067b82 */ /* 0x001e240000000a00 */
[----:B0-----:R-:W-:Y:S01]  /*0930*/  IMAD.WIDE.U32 R4, R5, 0x4, R6 ;  /* 0x0000000405047825 */ /* 0x001fe200078e0006 */
[----:B-1----:R-:W0:Y:S04]  /*0940*/  F2F.F32.F64 R3, R2 ;  /* 0x0000000200037310 */ /* 0x002e280000301000 */
[----:B0-----:R-:W-:Y:S01]  /*0950*/  STG.E desc[UR6][R4.64], R3 ;  /* 0x0000000304007986 */ /* 0x001fe2000c101906 */
[----:B------:R-:W-:Y:S05]  /*0960*/  EXIT ;  /* 0x000000000000794d */ /* 0x000fea0003800000 */
.L_x_25:
        /* <DEDUP_REMOVED lines=9> */
.L_x_43:


//--------------------- .text._Z24vector_dot_product_gpu_2PfS_S_i --------------------------
	.section	.text._Z24vector_dot_product_gpu_2PfS_S_i,"ax",@progbits
	.align	128
        .global         _Z24vector_dot_product_gpu_2PfS_S_i
        .type           _Z24vector_dot_product_gpu_2PfS_S_i,@function
        .size           _Z24vector_dot_product_gpu_2PfS_S_i,(.L_x_44 - _Z24vector_dot_product_gpu_2PfS_S_i)
        .other          _Z24vector_dot_product_gpu_2PfS_S_i,@"STO_CUDA_ENTRY STV_DEFAULT"
_Z24vector_dot_product_gpu_2PfS_S_i:
.text._Z24vector_dot_product_gpu_2PfS_S_i:
[----:B------:R-:W-:Y:S01]  /*0000*/  LDC R1, c[0x0][0x37c] ;  /* 0x0000df00ff017b82 */ /* 0x000fe20000000800 */
[----:B------:R-:W0:Y:S01]  /*0010*/  S2R R0, SR_TID.X ;  /* 0x0000000000007919 */ /* 0x000e220000002100 */
[----:B------:R-:W0:Y:S06]  /*0020*/  LDCU UR8, c[0x0][0x398] ;  /* 0x00007300ff0877ac */ /* 0x000e2c0008000800 */
[----:B------:R-:W1:Y:S01]  /*0030*/  LDC R5, c[0x0][0x360] ;  /* 0x0000d800ff057b82 */ /* 0x000e620000000800 */
[----:B------:R-:W-:Y:S01]  /*0040*/  BSSY.RECONVERGENT B0, `(.L_x_26) ;  /* 0x000005f000007945 */ /* 0x000fe20003800200 */
[----:B------:R-:W-:Y:S01]  /*0050*/  CS2R R2, SRZ ;  /* 0x0000000000027805 */ /* 0x000fe2000001ff00 */
[----:B------:R-:W2:Y:S01]  /*0060*/  LDCU.64 UR6, c[0x0][0x358] ;  /* 0x00006b00ff0677ac */ /* 0x000ea20008000a00 */
[----:B------:R-:W3:Y:S01]  /*0070*/  LDCU.128 UR12, c[0x0][0x380] ;  /* 0x00007000ff0c77ac */ /* 0x000ee20008000c00 */
[----:B0-----:R-:W-:-:S13]  /*0080*/  ISETP.GE.AND P0, PT, R0, UR8, PT ;  /* 0x0000000800007c0c */ /* 0x001fda000bf06270 */
[----:B--23--:R-:W-:Y:S05]  /*0090*/  @P0 BRA `(.L_x_27) ;  /* 0x0000000400640947 */ /* 0x00cfea0003800000 */
[----:B-1----:R-:W0:Y:S01]  /*00a0*/  I2F.U32.RP R8, R5 ;  /* 0x0000000500087306 */ /* 0x002e220000209000 */
[----:B------:R-:W-:Y:S01]  /*00b0*/  IMAD.IADD R4, R0, 0x1, R5 ;  /* 0x0000000100047824 */ /* 0x000fe200078e0205 */
[----:B------:R-:W-:Y:S01]  /*00c0*/  ISETP.NE.U32.AND P2, PT, R5, RZ, PT ;  /* 0x000000ff0500720c */ /* 0x000fe20003f45070 */
[----:B------:R-:W-:Y:S01]  /*00d0*/  BSSY.RECONVERGENT B1, `(.L_x_28) ;  /* 0x0000030000017945 */ /* 0x000fe20003800200 */
[----:B------:R-:W-:Y:S02]  /*00e0*/  IMAD.MOV.U32 R11, RZ, RZ, R0 ;  /* 0x000000ffff0b7224 */ /* 0x000fe400078e0000 */
[C---:B------:R-:W-:Y:S02]  /*00f0*/  ISETP.GE.U32.AND P0, PT, R4.reuse, UR8, PT ;  /* 0x0000000804007c0c */ /* 0x040fe4000bf06070 */
[----:B------:R-:W-:Y:S01]  /*0100*/  VIMNMX.U32 R7, PT, PT, R4, UR8, !PT ;  /* 0x0000000804077c48 */ /* 0x000fe2000ffe0000 */
[----:B0-----:R-:W0:Y:S02]  /*0110*/  MUFU.RCP R8, R8 ;  /* 0x0000000800087308 */ /* 0x001e240000001000 */
[----:B0-----:R-:W-:-:S06]  /*0120*/  VIADD R2, R8, 0xffffffe ;  /* 0x0ffffffe08027836 */ /* 0x001fcc0000000000 */
[----:B------:R0:W1:Y:S02]  /*0130*/  F2I.FTZ.U32.TRUNC.NTZ R3, R2 ;  /* 0x0000000200037305 */ /* 0x000064000021f000 */
[----:B0-----:R-:W-:Y:S02]  /*0140*/  HFMA2 R2, -RZ, RZ, 0, 0 ;  /* 0x00000000ff027431 */ /* 0x001fe400000001ff */
[----:B-1----:R-:W-:-:S04]  /*0150*/  IMAD.MOV R6, RZ, RZ, -R3 ;  /* 0x000000ffff067224 */ /* 0x002fc800078e0a03 */
[----:B------:R-:W-:Y:S01]  /*0160*/  IMAD R9, R6, R5, RZ ;  /* 0x0000000506097224 */ /* 0x000fe200078e02ff */
[----:B------:R-:W-:-:S03]  /*0170*/  SEL R6, RZ, 0x1, P0 ;  /* 0x00000001ff067807 */ /* 0x000fc60000000000 */
[----:B------:R-:W-:Y:S01]  /*0180*/  IMAD.HI.U32 R3, R3, R9, R2 ;  /* 0x0000000903037227 */ /* 0x000fe200078e0002 */
[----:B------:R-:W-:-:S05]  /*0190*/  IADD3 R4, PT, PT, R7, -R4, -R6 ;  /* 0x8000000407047210 */ /* 0x000fca0007ffe806 */
[----:B------:R-:W-:-:S04]  /*01a0*/  IMAD.HI.U32 R3, R3, R4, RZ ;  /* 0x0000000403037227 */ /* 0x000fc800078e00ff */
[----:B------:R-:W-:-:S04]  /*01b0*/  IMAD.MOV R2, RZ, RZ, -R3 ;  /* 0x000000ffff027224 */ /* 0x000fc800078e0a03 */
[----:B------:R-:W-:-:S05]  /*01c0*/  IMAD R4, R5, R2, R4 ;  /* 0x0000000205047224 */ /* 0x000fca00078e0204 */
[----:B------:R-:W-:-:S13]  /*01d0*/  ISETP.GE.U32.AND P0, PT, R4, R5, PT ;  /* 0x000000050400720c */ /* 0x000fda0003f06070 */
[----:B------:R-:W-:Y:S02]  /*01e0*/  @P0 IMAD.IADD R4, R4, 0x1, -R5 ;  /* 0x0000000104040824 */ /* 0x000fe400078e0a05 */
        /* <DEDUP_REMOVED lines=10> */
[----:B------:R-:W-:Y:S01]  /*0290*/  VIADD R6, R6, 0x1 ;  /* 0x0000000106067836 */ /* 0x000fe20000000000 */
[----:B------:R-:W-:Y:S02]  /*02a0*/  MOV R11, R0 ;  /* 0x00000000000b7202 */ /* 0x000fe40000000f00 */
[----:B------:R-:W-:Y:S02]  /*02b0*/  CS2R R2, SRZ ;  /* 0x0000000000027805 */ /* 0x000fe4000001ff00 */
[----:B------:R-:W-:Y:S01]  /*02c0*/  LOP3.LUT R4, R6, 0x3, RZ, 0xc0, !PT ;  /* 0x0000000306047812 */ /* 0x000fe200078ec0ff */
[----:B------:R-:W-:-:S04]  /*02d0*/  IMAD.WIDE.U32 R6, R0, 0x4, RZ ;  /* 0x0000000400067825 */ /* 0x000fc800078e00ff */
[----:B------:R-:W-:-:S07]  /*02e0*/  IMAD.MOV R4, RZ, RZ, -R4 ;  /* 0x000000ffff047224 */ /* 0x000fce00078e0a04 */
.L_x_30:
[C---:B------:R-:W-:Y:S02]  /*02f0*/  IADD3 R14, P2, PT, R6.reuse, UR14, RZ ;  /* 0x0000000e060e7c10 */ /* 0x040fe4000ff5e0ff */
[----:B------:R-:W-:Y:S02]  /*0300*/  IADD3 R12, P1, PT, R6, UR12, RZ ;  /* 0x0000000c060c7c10 */ /* 0x000fe4000ff3e0ff */
[C---:B------:R-:W-:Y:S02]  /*0310*/  IADD3.X R15, PT, PT, R7.reuse, UR15, RZ, P2, !PT ;  /* 0x0000000f070f7c10 */ /* 0x040fe400097fe4ff */
[----:B------:R-:W-:-:S04]  /*0320*/  IADD3.X R13, PT, PT, R7, UR13, RZ, P1, !PT ;  /* 0x0000000d070d7c10 */ /* 0x000fc80008ffe4ff */
[----:B------:R-:W2:Y:S04]  /*0330*/  LDG.E R15, desc[UR6][R14.64] ;  /* 0x000000060e0f7981 */ /* 0x000ea8000c1e1900 */
[----:B------:R-:W2:Y:S01]  /*0340*/  LDG.E R12, desc[UR6][R12.64] ;  /* 0x000000060c0c7981 */ /* 0x000ea2000c1e1900 */
[----:B------:R-:W-:-:S05]  /*0350*/  VIADD R4, R4, 0x1 ;  /* 0x0000000104047836 */ /* 0x000fca0000000000 */
[----:B------:R-:W-:Y:S01]  /*0360*/  ISETP.NE.AND P1, PT, R4, RZ, PT ;  /* 0x000000ff0400720c */ /* 0x000fe20003f25270 */
[C---:B------:R-:W-:Y:S01]  /*0370*/  IMAD.WIDE.U32 R6, R5.reuse, 0x4, R6 ;  /* 0x0000000405067825 */ /* 0x040fe200078e0006 */
[----:B------:R-:W-:-:S03]  /*0380*/  IADD3 R11, PT, PT, R5, R11, RZ ;  /* 0x0000000b050b7210 */ /* 0x000fc60007ffe0ff */
[----:B--2---:R-:W-:-:S06]  /*0390*/  FMUL R8, R12, R15 ;  /* 0x0000000f0c087220 */ /* 0x004fcc0000400000 */
[----:B------:R-:W0:Y:S02]  /*03a0*/  F2F.F64.F32 R8, R8 ;  /* 0x0000000800087310 */ /* 0x000e240000201800 */
[----:B0-----:R-:W-:Y:S01]  /*03b0*/  DADD R2, R8, R2 ;  /* 0x0000000008027229 */ /* 0x001fe20000000002 */
[----:B------:R-:W-:Y:S10]  /*03c0*/  @P1 BRA `(.L_x_30) ;  /* 0xfffffffc00c81947 */ /* 0x000ff4000383ffff */
.L_x_29:
[----:B------:R-:W-:Y:S05]  /*03d0*/  BSYNC.RECONVERGENT B1 ;  /* 0x0000000000017941 */ /* 0x000fea0003800200 */
.L_x_28:
[----:B------:R-:W-:Y:S05]  /*03e0*/  @!P0 BRA `(.L_x_27) ;  /* 0x0000000000908947 */ /* 0x000fea0003800000 */
.L_x_31:
[----:B------:R-:W0:Y:S08]  /*03f0*/  LDC.64 R8, c[0x0][0x388] ;  /* 0x0000e200ff087b82 */ /* 0x000e300000000a00 */
[----:B------:R-:W1:Y:S01]  /*0400*/  LDC.64 R6, c[0x0][0x380] ;  /* 0x0000e000ff067b82 */ /* 0x000e620000000a00 */
[----:B0-----:R-:W-:-:S06]  /*0410*/  IMAD.WIDE.U32 R12, R11, 0x4, R8 ;  /* 0x000000040b0c7825 */ /* 0x001fcc00078e0008 */
[----:B------:R-:W2:Y:S01]  /*0420*/  LDG.E R13, desc[UR6][R12.64] ;  /* 0x000000060c0d7981 */ /* 0x000ea2000c1e1900 */
[----:B-1----:R-:W-:-:S04]  /*0430*/  IMAD.WIDE.U32 R14, R11, 0x4, R6 ;  /* 0x000000040b0e7825 */ /* 0x002fc800078e0006 */
[----:B------:R-:W-:Y:S01]  /*0440*/  IMAD.IADD R11, R5, 0x1, R11 ;  /* 0x00000001050b7824 */ /* 0x000fe200078e020b */
[----:B------:R0:W2:Y:S03]  /*0450*/  LDG.E R4, desc[UR6][R14.64] ;  /* 0x000000060e047981 */ /* 0x0000a6000c1e1900 */
[----:B------:R-:W-:-:S04]  /*0460*/  IMAD.WIDE.U32 R18, R11, 0x4, R8 ;  /* 0x000000040b127825 */ /* 0x000fc800078e0008 */
[C---:B------:R-:W-:Y:S02]  /*0470*/  IMAD.WIDE.U32 R16, R11.reuse, 0x4, R6 ;  /* 0x000000040b107825 */ /* 0x040fe400078e0006 */
[----:B------:R-:W3:Y:S02]  /*0480*/  LDG.E R19, desc[UR6][R18.64] ;  /* 0x0000000612137981 */ /* 0x000ee4000c1e1900 */
[----:B------:R-:W-:Y:S02]  /*0490*/  IMAD.IADD R11, R11, 0x1, R5 ;  /* 0x000000010b0b7824 */ /* 0x000fe400078e0205 */
[----:B------:R-:W3:Y:S02]  /*04a0*/  LDG.E R10, desc[UR6][R16.64] ;  /* 0x00000006100a7981 */ /* 0x000ee4000c1e1900 */
[----:B------:R-:W-:-:S04]  /*04b0*/  IMAD.WIDE.U32 R20, R11, 0x4, R6 ;  /* 0x000000040b147825 */ /* 0x000fc800078e0006 */
[C---:B------:R-:W-:Y:S01]  /*04c0*/  IMAD.WIDE.U32 R22, R11.reuse, 0x4, R8 ;  /* 0x000000040b167825 */ /* 0x040fe200078e0008 */
[----:B------:R-:W-:Y:S01]  /*04d0*/  IADD3 R11, PT, PT, R11, R5, RZ ;  /* 0x000000050b0b7210 */ /* 0x000fe20007ffe0ff */
[----:B------:R-:W4:Y:S04]  /*04e0*/  LDG.E R20, desc[UR6][R20.64] ;  /* 0x0000000614147981 */ /* 0x000f28000c1e1900 */
[----:B------:R-:W4:Y:S01]  /*04f0*/  LDG.E R23, desc[UR6][R22.64] ;  /* 0x0000000616177981 */ /* 0x000f22000c1e1900 */
[----:B0-----:R-:W-:-:S04]  /*0500*/  IMAD.WIDE.U32 R14, R11, 0x4, R6 ;  /* 0x000000040b0e7825 */ /* 0x001fc800078e0006 */
[C---:B------:R-:W-:Y:S02]  /*0510*/  IMAD.WIDE.U32 R24, R11.reuse, 0x4, R8 ;  /* 0x000000040b187825 */ /* 0x040fe400078e0008 */
[----:B------:R-:W5:Y:S04]  /*0520*/  LDG.E R14, desc[UR6][R14.64] ;  /* 0x000000060e0e7981 */ /* 0x000f68000c1e1900 */
[----:B------:R-:W5:Y:S01]  /*0530*/  LDG.E R25, desc[UR6][R24.64] ;  /* 0x0000000618197981 */ /* 0x000f62000c1e1900 */
[----:B------:R-:W-:-:S05]  /*0540*/  IMAD.IADD R11, R11, 0x1, R5 ;  /* 0x000000010b0b7824 */ /* 0x000fca00078e0205 */
[----:B------:R-:W-:Y:S01]  /*0550*/  ISETP.GE.AND P0, PT, R11, UR8, PT ;  /* 0x000000080b007c0c */ /* 0x000fe2000bf06270 */
[----:B--2---:R-:W-:-:S04]  /*0560*/  FMUL R4, R4, R13 ;  /* 0x0000000d04047220 */ /* 0x004fc80000400000 */
[----:B------:R-:W0:Y:S01]  /*0570*/  F2F.F64.F32 R6, R4 ;  /* 0x0000000400067310 */ /* 0x000e220000201800 */
[----:B---3--:R-:W-:-:S07]  /*0580*/  FMUL R10, R10, R19 ;  /* 0x000000130a0a7220 */ /* 0x008fce0000400000 */
[----:B------:R-:W1:Y:S01]  /*0590*/  F2F.F64.F32 R8, R10 ;  /* 0x0000000a00087310 */ /* 0x000e620000201800 */
[----:B0-----:R-:W-:Y:S01]  /*05a0*/  DADD R6, R6, R2 ;  /* 0x0000000006067229 */ /* 0x001fe20000000002 */
[----:B----4-:R-:W-:-:S06]  /*05b0*/  FMUL R12, R20, R23 ;  /* 0x00000017140c7220 */ /* 0x010fcc0000400000 */
[----:B------:R-:W0:Y:S01]  /*05c0*/  F2F.F64.F32 R2, R12 ;  /* 0x0000000c00027310 */ /* 0x000e220000201800 */
[----:B-1----:R-:W-:Y:S01]  /*05d0*/  DADD R6, R6, R8 ;  /* 0x0000000006067229 */ /* 0x002fe20000000008 */
[----:B-----5:R-:W-:-:S06]  /*05e0*/  FMUL R13, R14, R25 ;  /* 0x000000190e0d7220 */ /* 0x020fcc0000400000 */
[----:B------:R-:W1:Y:S01]  /*05f0*/  F2F.F64.F32 R8, R13 ;  /* 0x0000000d00087310 */ /* 0x000e620000201800 */
[----:B0-----:R-:W-:-:S08]  /*0600*/  DADD R2, R6, R2 ;  /* 0x0000000006027229 */ /* 0x001fd00000000002 */
[----:B-1----:R-:W-:Y:S01]  /*0610*/  DADD R2, R2, R8 ;  /* 0x0000000002027229 */ /* 0x002fe20000000008 */
[----:B------:R-:W-:Y:S10]  /*0620*/  @!P0 BRA `(.L_x_31) ;  /* 0xfffffffc00708947 */ /* 0x000ff4000383ffff */
.L_x_27:
[----:B------:R-:W-:Y:S05]  /*0630*/  BSYNC.RECONVERGENT B0 ;  /* 0x0000000000007941 */ /* 0x000fea0003800200 */
.L_x_26:
[----:B------:R-:W0:Y:S01]  /*0640*/  S2UR UR5, SR_CgaCtaId ;  /* 0x00000000000579c3 */ /* 0x000e220000008800 */
[----:B------:R-:W-:Y:S01]  /*0650*/  UMOV UR4, 0x400 ;  /* 0x0000040000047882 */ /* 0x000fe20000000000 */
[C---:B------:R-:W-:Y:S02]  /*0660*/  ISETP.GT.U32.AND P0, PT, R0.reuse, 0x3f, PT ;  /* 0x0000003f0000780c */ /* 0x040fe40003f04070 */
[----:B------:R-:W-:Y:S01]  /*0670*/  ISETP.GT.U32.AND P1, PT, R0, 0x1f, PT ;  /* 0x0000001f0000780c */ /* 0x000fe20003f24070 */
[----:B0-----:R-:W-:-:S06]  /*0680*/  ULEA UR4, UR5, UR4, 0x18 ;  /* 0x0000000405047291 */ /* 0x001fcc000f8ec0ff */
[----:B-1----:R-:W-:-:S05]  /*0690*/  LEA R5, R0, UR4, 0x3 ;  /* 0x0000000400057c11 */ /* 0x002fca000f8e18ff */
        /* <DEDUP_REMOVED lines=46> */
[----:B0-----:R-:W-:Y:S01]  /*0980*/  STG.E desc[UR6][R4.64], R3 ;  /* 0x0000000304007986 */ /* 0x001fe2000c101906 */
[----:B------:R-:W-:Y:S05]  /*0990*/  EXIT ;  /* 0x000000000000794d */ /* 0x000fea0003800000 */
.L_x_32:
        /* <DEDUP_REMOVED lines=14> */
.L_x_44:


//--------------------- .text._Z24vector_dot_product_gpu_1PfS_S_i --------------------------
	.section	.text._Z24vector_dot_product_gpu_1PfS_S_i,"ax",@progbits
	.align	128
        .global         _Z24vector_dot_product_gpu_1PfS_S_i
        .type           _Z24vector_dot_product_gpu_1PfS_S_i,@function
        .size           _Z24vector_dot_product_gpu_1PfS_S_i,(.L_x_45 - _Z24vector_dot_product_gpu_1PfS_S_i)
        .other          _Z24vector_dot_product_gpu_1PfS_S_i,@"STO_CUDA_ENTRY STV_DEFAULT"
_Z24vector_dot_product_gpu_1PfS_S_i:
.text._Z24vector_dot_product_gpu_1PfS_S_i:
        /* <DEDUP_REMOVED lines=20> */
[----:B0-----:R-:W-:Y:S02]  /*0140*/  IMAD.MOV.U32 R2, RZ, RZ, RZ ;  /* 0x000000ffff027224 */ /* 0x001fe400078e00ff */
[----:B-1----:R-:W-:-:S04]  /*0150*/  IMAD.MOV R6, RZ, RZ, -R3 ;  /* 0x000000ffff067224 */ /* 0x002fc800078e0a03 */
[----:B------:R-:W-:Y:S01]  /*0160*/  IMAD R9, R6, R5, RZ ;  /* 0x0000000506097224 */ /* 0x000fe200078e02ff */
[----:B------:R-:W-:-:S03]  /*0170*/  SEL R6, RZ, 0x1, P0 ;  /* 0x00000001ff067807 */ /* 0x000fc60000000000 */
[----:B------:R-:W-:Y:S01]  /*0180*/  IMAD.HI.U32 R3, R3, R9, R2 ;  /* 0x0000000903037227 */ /* 0x000fe200078e0002 */
[----:B------:R-:W-:-:S05]  /*0190*/  IADD3 R4, PT, PT, R7, -R4, -R6 ;  /* 0x8000000407047210 */ /* 0x000fca0007ffe806 */
[----:B------:R-:W-:-:S05]  /*01a0*/  IMAD.HI.U32 R3, R3, R4, RZ ;  /* 0x0000000403037227 */ /* 0x000fca00078e00ff */
[----:B------:R-:W-:-:S05]  /*01b0*/  IADD3 R2, PT, PT, -R3, RZ, RZ ;  /* 0x000000ff03027210 */ /* 0x000fca0007ffe1ff */
[----:B------:R-:W-:-:S05]  /*01c0*/  IMAD R4, R5, R2, R4 ;  /* 0x0000000205047224 */ /* 0x000fca00078e0204 */
[----:B------:R-:W-:-:S13]  /*01d0*/  ISETP.GE.U32.AND P0, PT, R4, R5, PT ;  /* 0x000000050400720c */ /* 0x000fda0003f06070 */
[----:B------:R-:W-:Y:S02]  /*01e0*/  @P0 IMAD.IADD R4, R4, 0x1, -R5 ;  /* 0x0000000104040824 */ /* 0x000fe400078e0a05 */
        /* <DEDUP_REMOVED lines=10> */
[----:B------:R-:W-:Y:S01]  /*0290*/  VIADD R6, R6, 0x1 ;  /* 0x0000000106067836 */ /* 0x000fe20000000000 */
[----:B------:R-:W-:Y:S01]  /*02a0*/  CS2R R2, SRZ ;  /* 0x0000000000027805 */ /* 0x000fe2000001ff00 */
[----:B------:R-:W-:-:S03]  /*02b0*/  IMAD.MOV.U32 R11, RZ, RZ, R0 ;  /* 0x000000ffff0b7224 */ /* 0x000fc600078e0000 */
[----:B------:R-:W-:Y:S01]  /*02c0*/  LOP3.LUT R4, R6, 0x3, RZ, 0xc0, !PT ;  /* 0x0000000306047812 */ /* 0x000fe200078ec0ff */
[----:B------:R-:W-:-:S03]  /*02d0*/  IMAD.WIDE.U32 R6, R0, 0x4, RZ ;  /* 0x0000000400067825 */ /* 0x000fc600078e00ff */
[----:B------:R-:W-:-:S07]  /*02e0*/  IADD3 R4, PT, PT, -R4, RZ, RZ ;  /* 0x000000ff04047210 */ /* 0x000fce0007ffe1ff */
.L_x_37:
        /* <DEDUP_REMOVED lines=8> */
[C---:B------:R-:W-:Y:S02]  /*0370*/  IMAD.IADD R11, R5.reuse, 0x1, R11 ;  /* 0x00000001050b7824 */ /* 0x040fe400078e020b */
[----:B------:R-:W-:-:S04]  /*0380*/  IMAD.WIDE.U32 R6, R5, 0x4, R6 ;  /* 0x0000000405067825 */ /* 0x000fc800078e0006 */
[----:B--2---:R-:W-:-:S06]  /*0390*/  FMUL R8, R12, R15 ;  /* 0x0000000f0c087220 */ /* 0x004fcc0000400000 */
[----:B------:R-:W0:Y:S02]  /*03a0*/  F2F.F64.F32 R8, R8 ;  /* 0x0000000800087310 */ /* 0x000e240000201800 */
[----:B0-----:R-:W-:Y:S01]  /*03b0*/  DADD R2, R8, R2 ;  /* 0x0000000008027229 */ /* 0x001fe20000000002 */
[----:B------:R-:W-:Y:S10]  /*03c0*/  @P1 BRA `(.L_x_37) ;  /* 0xfffffffc00c81947 */ /* 0x000ff4000383ffff */
.L_x_36:
[----:B------:R-:W-:Y:S05]  /*03d0*/  BSYNC.RECONVERGENT B1 ;  /* 0x0000000000017941 */ /* 0x000fea0003800200 */
.L_x_35:
[----:B------:R-:W-:Y:S05]  /*03e0*/  @!P0 BRA `(.L_x_34) ;  /* 0x0000000000908947 */ /* 0x000fea0003800000 */
.L_x_38:
        /* <DEDUP_REMOVED lines=8> */
[C-C-:B------:R-:W-:Y:S01]  /*0470*/  IMAD.WIDE.U32 R16, R11.reuse, 0x4, R6.reuse ;  /* 0x000000040b107825 */ /* 0x140fe200078e0006 */
[----:B------:R-:W-:Y:S01]  /*0480*/  IADD3 R11, PT, PT, R11, R5, RZ ;  /* 0x000000050b0b7210 */ /* 0x000fe20007ffe0ff */
[----:B------:R-:W3:Y:S04]  /*0490*/  LDG.E R19, desc[UR6][R18.64] ;  /* 0x0000000612137981 */ /* 0x000ee8000c1e1900 */
[----:B------:R-:W3:Y:S01]  /*04a0*/  LDG.E R10, desc[UR6][R16.64] ;  /* 0x00000006100a7981 */ /* 0x000ee2000c1e1900 */
[----:B------:R-:W-:-:S04]  /*04b0*/  IMAD.WIDE.U32 R20, R11, 0x4, R6 ;  /* 0x000000040b147825 */ /* 0x000fc800078e0006 */
[C---:B------:R-:W-:Y:S02]  /*04c0*/  IMAD.WIDE.U32 R22, R11.reuse, 0x4, R8 ;  /* 0x000000040b167825 */ /* 0x040fe400078e0008 */
[----:B------:R-:W4:Y:S02]  /*04d0*/  LDG.E R20, desc[UR6][R20.64] ;  /* 0x0000000614147981 */ /* 0x000f24000c1e1900 */
[----:B------:R-:W-:Y:S02]  /*04e0*/  IMAD.IADD R11, R11, 0x1, R5 ;  /* 0x000000010b0b7824 */ /* 0x000fe400078e0205 */
[----:B------:R-:W4:Y:S02]  /*04f0*/  LDG.E R23, desc[UR6][R22.64] ;  /* 0x0000000616177981 */ /* 0x000f24000c1e1900 */
        /* <DEDUP_REMOVED lines=19> */
.L_x_34:
[----:B------:R-:W-:Y:S05]  /*0630*/  BSYNC.RECONVERGENT B0 ;  /* 0x0000000000007941 */ /* 0x000fea0003800200 */
.L_x_33:
[----:B------:R-:W0:Y:S01]  /*0640*/  S2UR UR5, SR_CgaCtaId ;  /* 0x00000000000579c3 */ /* 0x000e220000008800 */
[----:B------:R-:W-:Y:S01]  /*0650*/  UMOV UR4, 0x400 ;  /* 0x0000040000047882 */ /* 0x000fe20000000000 */
[C---:B------:R-:W-:Y:S02]  /*0660*/  LOP3.LUT R4, R0.reuse, 0x1, RZ, 0xc0, !PT ;  /* 0x0000000100047812 */ /* 0x040fe400078ec0ff */
[----:B------:R-:W-:Y:S02]  /*0670*/  LOP3.LUT P0, RZ, R0, 0x3, RZ, 0xc0, !PT ;  /* 0x0000000300ff7812 */ /* 0x000fe4000780c0ff */
[----:B------:R-:W-:Y:S01]  /*0680*/  ISETP.NE.U32.AND P1, PT, R4, 0x1, PT ;  /* 0x000000010400780c */ /* 0x000fe20003f25070 */
[----:B0-----:R-:W-:-:S06]  /*0690*/  ULEA UR4, UR5, UR4, 0x18 ;  /* 0x0000000405047291 */ /* 0x001fcc000f8ec0ff */
[----:B-1----:R-:W-:-:S05]  /*06a0*/  LEA R5, R0, UR4, 0x3 ;  /* 0x0000000400057c11 */ /* 0x002fca000f8e18ff */
[----:B------:R-:W-:Y:S01]  /*06b0*/  STS.64 [R5], R2 ;  /* 0x0000000205007388 */ /* 0x000fe20000000a00 */
[----:B------:R-:W-:Y:S06]  /*06c0*/  BAR.SYNC.DEFER_BLOCKING 0x0 ;  /* 0x0000000000007b1d */ /* 0x000fec0000010000 */
[----:B------:R-:W-:Y:S04]  /*06d0*/  @P1 LDS.64 R6, [R5+0x8] ;  /* 0x0000080005061984 */ /* 0x000fe80000000a00 */
[----:B------:R-:W0:Y:S02]  /*06e0*/  @P1 LDS.64 R8, [R5] ;  /* 0x0000000005081984 */ /* 0x000e240000000a00 */
[----:B0-----:R-:W-:-:S07]  /*06f0*/  @P1 DADD R6, R6, R8 ;  /* 0x0000000006061229 */ /* 0x001fce0000000008 */
[----:B------:R-:W-:Y:S01]  /*0700*/  @P1 STS.64 [R5], R6 ;  /* 0x0000000605001388 */ /* 0x000fe20000000a00 */
[----:B------:R-:W-:Y:S01]  /*0710*/  BAR.SYNC.DEFER_BLOCKING 0x0 ;  /* 0x0000000000007b1d */ /* 0x000fe20000010000 */
[----:B------:R-:W-:-:S05]  /*0720*/  LOP3.LUT P1, RZ, R0, 0x7, RZ, 0xc0, !PT ;  /* 0x0000000700ff7812 */ /* 0x000fca000782c0ff */
[----:B------:R-:W-:Y:S04]  /*0730*/  @!P0 LDS.64 R8, [R5+0x10] ;  /* 0x0000100005088984 */ /* 0x000fe80000000a00 */
[----:B------:R-:W0:Y:S02]  /*0740*/  @!P0 LDS.64 R10, [R5] ;  /* 0x00000000050a8984 */ /* 0x000e240000000a00 */
[----:B0-----:R-:W-:-:S07]  /*0750*/  @!P0 DADD R8, R8, R10 ;  /* 0x0000000008088229 */ /* 0x001fce000000000a */
[----:B------:R-:W-:Y:S01]  /*0760*/  @!P0 STS.64 [R5], R8 ;  /* 0x0000000805008388 */ /* 0x000fe20000000a00 */
        /* <DEDUP_REMOVED lines=37> */
.L_x_39:
        /* <DEDUP_REMOVED lines=12> */
.L_x_45:


//--------------------- .nv.shared._Z24vector_dot_product_gpu_5PfS_S_i --------------------------
	.section	.nv.shared._Z24vector_dot_product_gpu_5PfS_S_i,"aw",@nobits
	.sectionflags	@""
	.align	8
.nv.shared._Z24vector_dot_product_gpu_5PfS_S_i:
	.zero		2048


//--------------------- .nv.shared.reserved.0     --------------------------
	.section	.nv.shared.reserved.0,"aw",@nobits
	.weak		__nv_reservedSMEM_offset_0_alias
	.size		__nv_reservedSMEM_offset_0_alias, 0, 64
	.other		__nv_reservedSMEM_offset_0_alias,@"STO_CUDA_RESERVED_SHARED STV_DEFAULT"
__nv_reservedSMEM_offset_0_alias:
	.zero		0
	.zero		64


//--------------------- .nv.shared._Z24vector_dot_product_gpu_4PfS_ --------------------------
	.section	.nv.shared._Z24vector_dot_product_gpu_4PfS_,"aw",@nobits
	.sectionflags	@""
	.align	8
.nv.shared._Z24vector_dot_product_gpu_4PfS_:
	.zero		1280


//--------------------- .nv.shared._Z24vector_dot_product_gpu_3PfS_S_i --------------------------
	.section	.nv.shared._Z24vector_dot_product_gpu_3PfS_S_i,"aw",@nobits
	.sectionflags	@""
	.align	8
.nv.shared._Z24vector_dot_product_gpu_3PfS_S_i:
	.zero		2048


//--------------------- .nv.shared._Z24vector_dot_product_gpu_2PfS_S_i --------------------------
	.section	.nv.shared._Z24vector_dot_product_gpu_2PfS_S_i,"aw",@nobits
	.sectionflags	@""
	.align	8
.nv.shared._Z24vector_dot_product_gpu_2PfS_S_i:
	.zero		2048


//--------------------- .nv.shared._Z24vector_dot_product_gpu_1PfS_S_i --------------------------
	.section	.nv.shared._Z24vector_dot_product_gpu_1PfS_S_i,"aw",@nobits
	.sectionflags	@""
	.align	8
.nv.shared._Z24vector_dot_product_gpu_1PfS_S_i:
	.zero		2048


//--------------------- .nv.constant0._Z24vector_dot_product_gpu_5PfS_S_i --------------------------
	.section	.nv.constant0._Z24vector_dot_product_gpu_5PfS_S_i,"a",@progbits
	.sectionflags	@""
	.align	4
.nv.constant0._Z24vector_dot_product_gpu_5PfS_S_i:
	.zero		924


//--------------------- .nv.constant0._Z26vector_dot_product_gpu_5_0PfS_S_i --------------------------
	.section	.nv.constant0._Z26vector_dot_product_gpu_5_0PfS_S_i,"a",@progbits
	.sectionflags	@""
	.align	4
.nv.constant0._Z26vector_dot_product_gpu_5_0PfS_S_i:
	.zero		924


//--------------------- .nv.constant0._Z24vector_dot_product_gpu_4PfS_ --------------------------
	.section	.nv.constant0._Z24vector_dot_product_gpu_4PfS_,"a",@progbits
	.sectionflags	@""
	.align	4
.nv.constant0._Z24vector_dot_product_gpu_4PfS_:
	.zero		912


//--------------------- .nv.constant0._Z24vector_dot_product_gpu_3PfS_S_i --------------------------
	.section	.nv.constant0._Z24vector_dot_product_gpu_3PfS_S_i,"a",@progbits
	.sectionflags	@""
	.align	4
.nv.constant0._Z24vector_dot_product_gpu_3PfS_S_i:
	.zero		924


//--------------------- .nv.constant0._Z24vector_dot_product_gpu_2PfS_S_i --------------------------
	.section	.nv.constant0._Z24vector_dot_product_gpu_2PfS_S_i,"a",@progbits
	.sectionflags	@""
	.align	4
.nv.constant0._Z24vector_dot_product_gpu_2PfS_S_i:
	.zero		924


//--------------------- .nv.constant0._Z24vector_dot_product_gpu_1PfS_S_i --------------------------
	.section	.nv.constant0._Z24vector_dot_product_gpu_1PfS_S_i,"a",@progbits
	.sectionflags	@""
	.align	4
.nv.constant0._Z24vector_dot_product_gpu_1PfS_S_i:
	.zero		924


//--------------------- SYMBOLS --------------------------

	.type		.nv.reservedSmem.offset0,@object
	.size		.nv.reservedSmem.offset0,0x4
	.type		.nv.reservedSmem.cap,@object
	.size		.nv.reservedSmem.cap,0x4
